// auto-generated by cutlass_sweep.gemm — config: {"arch": "sm_100", "cluster_m": 2, "cluster_n": 2, "dtype": "int8", "stages": 5, "tile_k": 64, "tile_m": 256, "tile_n": 64}
#include "cutlass/cutlass.h"
#include "cutlass/gemm/collective/collective_builder.hpp"
#include "cutlass/gemm/device/gemm_universal_adapter.h"
#include "cutlass/gemm/kernel/gemm_universal.hpp"
#include "cutlass/epilogue/collective/collective_builder.hpp"

using ElemA = int8_t;
using ElemB = int8_t;
using ElemCD = int8_t;
using Acc  = int32_t;
using TileShape    = cute::Shape<cute::_256, cute::_64, cute::_64>;
using ClusterShape = cute::Shape<cute::_2, cute::_2, cute::_1>;

using CollectiveEpilogue = typename cutlass::epilogue::collective::CollectiveBuilder<
    cutlass::arch::Sm100, cutlass::arch::OpClassTensorOp,
    TileShape, ClusterShape,
    cutlass::epilogue::collective::EpilogueTileAuto,
    Acc, Acc,
    ElemCD, cutlass::layout::RowMajor, 128 / cutlass::sizeof_bits<ElemCD>::value,
    ElemCD, cutlass::layout::RowMajor, 128 / cutlass::sizeof_bits<ElemCD>::value,
    cutlass::epilogue::collective::EpilogueScheduleAuto
  >::CollectiveOp;

using CollectiveMainloop = typename cutlass::gemm::collective::CollectiveBuilder<
    cutlass::arch::Sm100, cutlass::arch::OpClassTensorOp,
    ElemA, cutlass::layout::RowMajor, 128 / cutlass::sizeof_bits<ElemA>::value,
    ElemB, cutlass::layout::ColumnMajor, 128 / cutlass::sizeof_bits<ElemB>::value,
    Acc,
    TileShape, ClusterShape,
    cutlass::gemm::collective::StageCount<5>,
    cutlass::gemm::collective::KernelScheduleAuto
  >::CollectiveOp;

using GemmKernel = cutlass::gemm::kernel::GemmUniversal<
    cute::Shape<int,int,int,int>,
    CollectiveMainloop,
    CollectiveEpilogue
>;
using Gemm = cutlass::gemm::device::GemmUniversalAdapter<GemmKernel>;

// Force the device kernel symbol into the cubin without needing a host main.
auto* _anchor = &cutlass::device_kernel<GemmKernel>;


// ===== COMPILED SASS (sm_100a) =====

	.target	sm_100a

	.elftype	@"ET_EXEC"


//--------------------- .note.nv.tkinfo           --------------------------
	.section	.note.nv.tkinfo,"",@"SHT_NOTE"
	.sectionflags	@"SHF_NOTE_NV_TKINFO"
	.tkinfo
        /*0018*/ 	.word	0x00000002
        /*0030*/ 	.string	""
        /*0030*/ 	.string	"ptxas"
        /*0030*/ 	.string	"Cuda compilation tools, release 13.0, V13.0.88"
        /*0030*/ 	.string	"Build cuda_13.0.r13.0/compiler.36424714_0"
        /*0030*/ 	.string	"-arch sm_100a -m 64 "



//--------------------- .note.nv.cuinfo           --------------------------
	.section	.note.nv.cuinfo,"",@"SHT_NOTE"
	.sectionflags	@"SHF_NOTE_NV_CUINFO"
        /*0018*/ 	.short	0x0002
        /*001a*/ 	.short	0x0064
        /*001c*/ 	.short	0x0082
	.zero		2


//--------------------- .nv.info                  --------------------------
	.section	.nv.info,"",@"SHT_CUDA_INFO"
	.align	4


	//----- nvinfo : EIATTR_REGCOUNT
	.align		4
        /*0000*/ 	.byte	0x04, 0x2f
        /*0002*/ 	.short	(.L_19 - .L_18)
	.align		4
.L_18:
        /*0004*/ 	.word	index@(_ZN7cutlass13device_kernelINS_4gemm6kernel13GemmUniversalIN4cute5tupleIJiiiiEEENS1_10collective13CollectiveMmaINS1_35MainloopSm100TmaUmmaWarpSpecializedILi5ELi2ELi4ENS5_IJNS4_1CILi2EEESB_NSA_ILi1EEEEEEEENS5_IJNSA_ILi256EEENSA_ILi64EEESG_EEEaNS5_IJlSC_lEEEaSI_NS4_8TiledMMAINS4_8MMA_AtomIJNS4_21SM100_MMA_S8_2x1SM_SSIaaiLi256ELi64ELNS4_4UMMA5MajorE0ELSN_0ELNSM_8SaturateE0EEEEEENS4_6LayoutINS5_IJSC_SC_SC_EEENS5_IJNSA_ILi0EEEST_ST_EEEEENS5_IJNS4_10UnderscoreESW_SW_EEEEENS4_28SM100_TMA_2SM_LOAD_MULTICASTENS4_14ComposedLayoutINS4_7SwizzleILi2ELi4ELi3EEENS4_18smem_ptr_flag_bitsILi8EEENSR_INS5_IJNSA_ILi8EEESG_EEENS5_IJSG_SC_EEEEEEEvNS4_8identityENS4_18SM100_TMA_2SM_LOADES19_vS1A_EENS_8epilogue10collective18CollectiveEpilogueINS1D_23Sm100TmaWarpSpecializedILi1ELi1ELi64ELb0ELb0EEEJNS5_IJNSA_ILi128EEESG_SG_EEENS5_IJNSR_IS1I_SC_EENSR_ISG_SC_EEEEEaSI_aSI_NS1D_6fusion15FusionCallbacksIS1H_NS1N_17LinearCombinationIaiaiLNS_15FloatRoundStyleE2EEES1J_S1M_JEEENS4_5SM1004TMEM4LOAD26SM100_TMEM_LOAD_32dp32b64xENS4_13SM90_TMA_LOADES19_NS4_39AutoVectorizingCopyWithAssumedAlignmentILi128EEENS4_14SM90_TMA_STOREES19_S1Z_S1Z_EEEvvEEEEvNT_6ParamsE)
        /*0008*/ 	.word	0x0000009d


	//----- nvinfo : EIATTR_FRAME_SIZE
	.align		4
.L_19:
        /*000c*/ 	.byte	0x04, 0x11
        /*000e*/ 	.short	(.L_21 - .L_20)
	.align		4
.L_20:
        /*0010*/ 	.word	index@($__internal_2_$__cuda_sm10x_tcgen05_guardrail_trap_unallocated_columns_being_dealloced)
        /*0014*/ 	.word	0x00000000


	//----- nvinfo : EIATTR_FRAME_SIZE
	.align		4
.L_21:
        /*0018*/ 	.byte	0x04, 0x11
        /*001a*/ 	.short	(.L_23 - .L_22)
	.align		4
.L_22:
        /*001c*/ 	.word	index@($__internal_1_$__cuda_sm10x_tcgen05_guardrail_trap_phase_invalid_during_alloc)
        /*0020*/ 	.word	0x00000000


	//----- nvinfo : EIATTR_FRAME_SIZE
	.align		4
.L_23:
        /*0024*/ 	.byte	0x04, 0x11
        /*0026*/ 	.short	(.L_25 - .L_24)
	.align		4
.L_24:
        /*0028*/ 	.word	index@($__internal_0_$__cuda_sm10x_tcgen05_guardrail_trap_col_being_dealloced_not_returned_by_alloc)
        /*002c*/ 	.word	0x00000000


	//----- nvinfo : EIATTR_FRAME_SIZE
	.align		4
.L_25:
        /*0030*/ 	.byte	0x04, 0x11
        /*0032*/ 	.short	(.L_27 - .L_26)
	.align		4
.L_26:
        /*0034*/ 	.word	index@(_ZN7cutlass13device_kernelINS_4gemm6kernel13GemmUniversalIN4cute5tupleIJiiiiEEENS1_10collective13CollectiveMmaINS1_35MainloopSm100TmaUmmaWarpSpecializedILi5ELi2ELi4ENS5_IJNS4_1CILi2EEESB_NSA_ILi1EEEEEEEENS5_IJNSA_ILi256EEENSA_ILi64EEESG_EEEaNS5_IJlSC_lEEEaSI_NS4_8TiledMMAINS4_8MMA_AtomIJNS4_21SM100_MMA_S8_2x1SM_SSIaaiLi256ELi64ELNS4_4UMMA5MajorE0ELSN_0ELNSM_8SaturateE0EEEEEENS4_6LayoutINS5_IJSC_SC_SC_EEENS5_IJNSA_ILi0EEEST_ST_EEEEENS5_IJNS4_10UnderscoreESW_SW_EEEEENS4_28SM100_TMA_2SM_LOAD_MULTICASTENS4_14ComposedLayoutINS4_7SwizzleILi2ELi4ELi3EEENS4_18smem_ptr_flag_bitsILi8EEENSR_INS5_IJNSA_ILi8EEESG_EEENS5_IJSG_SC_EEEEEEEvNS4_8identityENS4_18SM100_TMA_2SM_LOADES19_vS1A_EENS_8epilogue10collective18CollectiveEpilogueINS1D_23Sm100TmaWarpSpecializedILi1ELi1ELi64ELb0ELb0EEEJNS5_IJNSA_ILi128EEESG_SG_EEENS5_IJNSR_IS1I_SC_EENSR_ISG_SC_EEEEEaSI_aSI_NS1D_6fusion15FusionCallbacksIS1H_NS1N_17LinearCombinationIaiaiLNS_15FloatRoundStyleE2EEES1J_S1M_JEEENS4_5SM1004TMEM4LOAD26SM100_TMEM_LOAD_32dp32b64xENS4_13SM90_TMA_LOADES19_NS4_39AutoVectorizingCopyWithAssumedAlignmentILi128EEENS4_14SM90_TMA_STOREES19_S1Z_S1Z_EEEvvEEEEvNT_6ParamsE)
        /*0038*/ 	.word	0x00000000


	//----- nvinfo : EIATTR_MIN_STACK_SIZE
	.align		4
.L_27:
        /*003c*/ 	.byte	0x04, 0x12
        /*003e*/ 	.short	(.L_29 - .L_28)
	.align		4
.L_28:
        /*0040*/ 	.word	index@(_ZN7cutlass13device_kernelINS_4gemm6kernel13GemmUniversalIN4cute5tupleIJiiiiEEENS1_10collective13CollectiveMmaINS1_35MainloopSm100TmaUmmaWarpSpecializedILi5ELi2ELi4ENS5_IJNS4_1CILi2EEESB_NSA_ILi1EEEEEEEENS5_IJNSA_ILi256EEENSA_ILi64EEESG_EEEaNS5_IJlSC_lEEEaSI_NS4_8TiledMMAINS4_8MMA_AtomIJNS4_21SM100_MMA_S8_2x1SM_SSIaaiLi256ELi64ELNS4_4UMMA5MajorE0ELSN_0ELNSM_8SaturateE0EEEEEENS4_6LayoutINS5_IJSC_SC_SC_EEENS5_IJNSA_ILi0EEEST_ST_EEEEENS5_IJNS4_10UnderscoreESW_SW_EEEEENS4_28SM100_TMA_2SM_LOAD_MULTICASTENS4_14ComposedLayoutINS4_7SwizzleILi2ELi4ELi3EEENS4_18smem_ptr_flag_bitsILi8EEENSR_INS5_IJNSA_ILi8EEESG_EEENS5_IJSG_SC_EEEEEEEvNS4_8identityENS4_18SM100_TMA_2SM_LOADES19_vS1A_EENS_8epilogue10collective18CollectiveEpilogueINS1D_23Sm100TmaWarpSpecializedILi1ELi1ELi64ELb0ELb0EEEJNS5_IJNSA_ILi128EEESG_SG_EEENS5_IJNSR_IS1I_SC_EENSR_ISG_SC_EEEEEaSI_aSI_NS1D_6fusion15FusionCallbacksIS1H_NS1N_17LinearCombinationIaiaiLNS_15FloatRoundStyleE2EEES1J_S1M_JEEENS4_5SM1004TMEM4LOAD26SM100_TMEM_LOAD_32dp32b64xENS4_13SM90_TMA_LOADES19_NS4_39AutoVectorizingCopyWithAssumedAlignmentILi128EEENS4_14SM90_TMA_STOREES19_S1Z_S1Z_EEEvvEEEEvNT_6ParamsE)
        /*0044*/ 	.word	0x00000000
.L_29:


//--------------------- .nv.compat                --------------------------
	.section	.nv.compat,"",@"SHT_CUDA_COMPAT_INFO"
	.align	4
        /*0000*/ 	.byte	0x02, 0x09, 0x01, 0x00, 0x02, 0x02, 0x03, 0x00, 0x02, 0x05, 0x06, 0x00, 0x03, 0x07, 0x01, 0x01
        /*0010*/ 	.byte	0x02, 0x03, 0x01, 0x00, 0x02, 0x06, 0x01, 0x00, 0x04, 0x0b, 0x08, 0x00, 0x01, 0x00, 0x00, 0x00
        /*0020*/ 	.byte	0x00, 0x00, 0x00, 0x00


//--------------------- .nv.info._ZN7cutlass13device_kernelINS_4gemm6kernel13GemmUniversalIN4cute5tupleIJiiiiEEENS1_10collective13CollectiveMmaINS1_35MainloopSm100TmaUmmaWarpSpecializedILi5ELi2ELi4ENS5_IJNS4_1CILi2EEESB_NSA_ILi1EEEEEEEENS5_IJNSA_ILi256EEENSA_ILi64EEESG_EEEaNS5_IJlSC_lEEEaSI_NS4_8TiledMMAINS4_8MMA_AtomIJNS4_21SM100_MMA_S8_2x1SM_SSIaaiLi256ELi64ELNS4_4UMMA5MajorE0ELSN_0ELNSM_8SaturateE0EEEEEENS4_6LayoutINS5_IJSC_SC_SC_EEENS5_IJNSA_ILi0EEEST_ST_EEEEENS5_IJNS4_10UnderscoreESW_SW_EEEEENS4_28SM100_TMA_2SM_LOAD_MULTICASTENS4_14ComposedLayoutINS4_7SwizzleILi2ELi4ELi3EEENS4_18smem_ptr_flag_bitsILi8EEENSR_INS5_IJNSA_ILi8EEESG_EEENS5_IJSG_SC_EEEEEEEvNS4_8identityENS4_18SM100_TMA_2SM_LOADES19_vS1A_EENS_8epilogue10collective18CollectiveEpilogueINS1D_23Sm100TmaWarpSpecializedILi1ELi1ELi64ELb0ELb0EEEJNS5_IJNSA_ILi128EEESG_SG_EEENS5_IJNSR_IS1I_SC_EENSR_ISG_SC_EEEEEaSI_aSI_NS1D_6fusion15FusionCallbacksIS1H_NS1N_17LinearCombinationIaiaiLNS_15FloatRoundStyleE2EEES1J_S1M_JEEENS4_5SM1004TMEM4LOAD26SM100_TMEM_LOAD_32dp32b64xENS4_13SM90_TMA_LOADES19_NS4_39AutoVectorizingCopyWithAssumedAlignmentILi128EEENS4_14SM90_TMA_STOREES19_S1Z_S1Z_EEEvvEEEEvNT_6ParamsE --------------------------
	.section	.nv.info._ZN7cutlass13device_kernelINS_4gemm6kernel13GemmUniversalIN4cute5tupleIJiiiiEEENS1_10collective13CollectiveMmaINS1_35MainloopSm100TmaUmmaWarpSpecializedILi5ELi2ELi4ENS5_IJNS4_1CILi2EEESB_NSA_ILi1EEEEEEEENS5_IJNSA_ILi256EEENSA_ILi64EEESG_EEEaNS5_IJlSC_lEEEaSI_NS4_8TiledMMAINS4_8MMA_AtomIJNS4_21SM100_MMA_S8_2x1SM_SSIaaiLi256ELi64ELNS4_4UMMA5MajorE0ELSN_0ELNSM_8SaturateE0EEEEEENS4_6LayoutINS5_IJSC_SC_SC_EEENS5_IJNSA_ILi0EEEST_ST_EEEEENS5_IJNS4_10UnderscoreESW_SW_EEEEENS4_28SM100_TMA_2SM_LOAD_MULTICASTENS4_14ComposedLayoutINS4_7SwizzleILi2ELi4ELi3EEENS4_18smem_ptr_flag_bitsILi8EEENSR_INS5_IJNSA_ILi8EEESG_EEENS5_IJSG_SC_EEEEEEEvNS4_8identityENS4_18SM100_TMA_2SM_LOADES19_vS1A_EENS_8epilogue10collective18CollectiveEpilogueINS1D_23Sm100TmaWarpSpecializedILi1ELi1ELi64ELb0ELb0EEEJNS5_IJNSA_ILi128EEESG_SG_EEENS5_IJNSR_IS1I_SC_EENSR_ISG_SC_EEEEEaSI_aSI_NS1D_6fusion15FusionCallbacksIS1H_NS1N_17LinearCombinationIaiaiLNS_15FloatRoundStyleE2EEES1J_S1M_JEEENS4_5SM1004TMEM4LOAD26SM100_TMEM_LOAD_32dp32b64xENS4_13SM90_TMA_LOADES19_NS4_39AutoVectorizingCopyWithAssumedAlignmentILi128EEENS4_14SM90_TMA_STOREES19_S1Z_S1Z_EEEvvEEEEvNT_6ParamsE,"",@"SHT_CUDA_INFO"
	.sectionflags	@""
	.align	4


	//----- nvinfo : EIATTR_CUDA_API_VERSION
	.align		4
        /*0000*/ 	.byte	0x04, 0x37
        /*0002*/ 	.short	(.L_31 - .L_30)
.L_30:
        /*0004*/ 	.word	0x00000082


	//----- nvinfo : EIATTR_KPARAM_INFO
	.align		4
.L_31:
        /*0008*/ 	.byte	0x04, 0x17
        /*000a*/ 	.short	(.L_33 - .L_32)
.L_32:
        /*000c*/ 	.word	0x00000000
        /*0010*/ 	.short	0x0000
        /*0012*/ 	.short	0x0000
        /*0014*/ 	.byte	0x00, 0xf0, 0x01, 0x20


	//----- nvinfo : EIATTR_AT_ENTRY_FRAGMENTS
	.align		4
.L_33:
        /*0018*/ 	.byte	0x04, 0x4f
        /*001a*/ 	.short	(.L_35 - .L_34)


	//   ....[0]....
.L_34:
        /*001c*/ 	.word	0x00000007


	//----- nvinfo : EIATTR_RESERVED_SMEM_USED
	.align		4
.L_35:
        /*0020*/ 	.byte	0x01, 0x41
	.zero		2


	//----- nvinfo : EIATTR_SPARSE_MMA_MASK
	.align		4
        /*0024*/ 	.byte	0x03, 0x50
        /*0026*/ 	.short	0x0000


	//----- nvinfo : EIATTR_TCGEN05_2CTA_USED
	.align		4
        /*0028*/ 	.byte	0x01, 0x52
	.zero		2


	//----- nvinfo : EIATTR_MAXREG_COUNT
	.align		4
        /*002c*/ 	.byte	0x03, 0x1b
        /*002e*/ 	.short	0x00ff


	//----- nvinfo : EIATTR_NUM_BARRIERS
	.align		4
        /*0030*/ 	.byte	0x02, 0x4c
        /*0032*/ 	.byte	0x07
	.zero		1


	//----- nvinfo : EIATTR_EXTERNS
	.align		4
        /*0034*/ 	.byte	0x04, 0x0f
        /*0036*/ 	.short	(.L_37 - .L_36)


	//   ....[0]....
	.align		4
.L_36:
        /*0038*/ 	.word	index@(__assertfail)


	//----- nvinfo : EIATTR_MERCURY_ISA_VERSION
	.align		4
.L_37:
        /*003c*/ 	.byte	0x03, 0x5f
        /*003e*/ 	.short	0x0101


	//----- nvinfo : EIATTR_INT_WARP_WIDE_INSTR_OFFSETS
	.align		4
        /*0040*/ 	.byte	0x04, 0x31
        /*0042*/ 	.short	(.L_39 - .L_38)


	//   ....[0]....
.L_38:
        /*0044*/ 	.word	0x00000d20


	//   ....[1]....
        /*0048*/ 	.word	0x00000dc0


	//   ....[2]....
        /*004c*/ 	.word	0x00004210


	//   ....[3]....
        /*0050*/ 	.word	0x00004240


	//   ....[4]....
        /*0054*/ 	.word	0x00004260


	//   ....[5]....
        /*0058*/ 	.word	0x00004d90


	//   ....[6]....
        /*005c*/ 	.word	0x00004e40


	//----- nvinfo : EIATTR_COOP_GROUP_MASK_REGIDS
	.align		4
.L_39:
        /*0060*/ 	.byte	0x04, 0x29
        /*0062*/ 	.short	(.L_41 - .L_40)


	//   ....[0]....
.L_40:
        /*0064*/ 	.word	0xffffffff


	//   ....[1]....
        /*0068*/ 	.word	0xffffffff


	//   ....[2]....
        /*006c*/ 	.word	0xffffffff


	//   ....[3]....
        /*0070*/ 	.word	0xffffffff


	//   ....[4]....
        /*0074*/ 	.word	0xffffffff


	//   ....[5]....
        /*0078*/ 	.word	0xffffffff


	//   ....[6]....
        /*007c*/ 	.word	0xffffffff


	//   ....[7]....
        /*0080*/ 	.word	0xffffffff


	//   ....[8]....
        /*0084*/ 	.word	0xffffffff


	//   ....[9]....
        /*0088*/ 	.word	0xffffffff


	//   ....[10]....
        /*008c*/ 	.word	0xffffffff


	//   ....[11]....
        /*0090*/ 	.word	0xffffffff


	//   ....[12]....
        /*0094*/ 	.word	0xffffffff


	//   ....[13]....
        /*0098*/ 	.word	0xffffffff


	//----- nvinfo : EIATTR_COOP_GROUP_INSTR_OFFSETS
	.align		4
.L_41:
        /*009c*/ 	.byte	0x04, 0x28
        /*009e*/ 	.short	(.L_43 - .L_42)


	//   ....[0]....
.L_42:
        /*00a0*/ 	.word	0x000000b0


	//   ....[1]....
        /*00a4*/ 	.word	0x00000510


	//   ....[2]....
        /*00a8*/ 	.word	0x000006f0


	//   ....[3]....
        /*00ac*/ 	.word	0x00000820


	//   ....[4]....
        /*00b0*/ 	.word	0x00000910


	//   ....[5]....
        /*00b4*/ 	.word	0x00000a70


	//   ....[6]....
        /*00b8*/ 	.word	0x00000c00


	//   ....[7]....
        /*00bc*/ 	.word	0x00000e40


	//   ....[8]....
        /*00c0*/ 	.word	0x000021a0


	//   ....[9]....
        /*00c4*/ 	.word	0x000030d0


	//   ....[10]....
        /*00c8*/ 	.word	0x000035a0


	//   ....[11]....
        /*00cc*/ 	.word	0x000035d0


	//   ....[12]....
        /*00d0*/ 	.word	0x00004110


	//   ....[13]....
        /*00d4*/ 	.word	0x00004320


	//----- nvinfo : EIATTR_VRC_CTA_INIT_COUNT
	.align		4
.L_43:
        /*00d8*/ 	.byte	0x02, 0x4a
        /*00da*/ 	.byte	0x80
	.zero		1


	//----- nvinfo : EIATTR_SYSCALL_OFFSETS
	.align		4
        /*00dc*/ 	.byte	0x04, 0x46
        /*00de*/ 	.short	(.L_45 - .L_44)


	//   ....[0]....
.L_44:
        /*00e0*/ 	.word	0x000059b0


	//   ....[1]....
        /*00e4*/ 	.word	0x00005af0


	//   ....[2]....
        /*00e8*/ 	.word	0x000062b0


	//----- nvinfo : EIATTR_MBARRIER_INSTR_OFFSETS
	.align		4
.L_45:
        /*00ec*/ 	.byte	0x04, 0x39
        /*00ee*/ 	.short	(.L_47 - .L_46)


	//   ....[0]....
.L_46:
        /*00f0*/ 	.word	0x00000640
        /*00f4*/ 	.word	0x000000ff
        /*00f8*/ 	.word	0x00000000
        /*00fc*/ 	.short	0x0100
        /*00fe*/ 	.byte	0x04
	.zero		1


	//   ....[1]....
        /*0100*/ 	.word	0x00000650
        /*0104*/ 	.word	0x000000ff
        /*0108*/ 	.word	0x00000028
        /*010c*/ 	.short	0x0100
        /*010e*/ 	.byte	0x04
	.zero		1


	//   ....[2]....
        /*0110*/ 	.word	0x00000660
        /*0114*/ 	.word	0x000000ff
        /*0118*/ 	.word	0x00000008
        /*011c*/ 	.short	0x0100
        /*011e*/ 	.byte	0x04
	.zero		1


	//   ....[3]....
        /*0120*/ 	.word	0x00000670
        /*0124*/ 	.word	0x000000ff
        /*0128*/ 	.word	0x00000030
        /*012c*/ 	.short	0x0100
        /*012e*/ 	.byte	0x04
	.zero		1


	//   ....[4]....
        /*0130*/ 	.word	0x00000680
        /*0134*/ 	.word	0x000000ff
        /*0138*/ 	.word	0x00000010
        /*013c*/ 	.short	0x0100
        /*013e*/ 	.byte	0x04
	.zero		1


	//   ....[5]....
        /*0140*/ 	.word	0x00000690
        /*0144*/ 	.word	0x000000ff
        /*0148*/ 	.word	0x00000038
        /*014c*/ 	.short	0x0100
        /*014e*/ 	.byte	0x04
	.zero		1


	//   ....[6]....
        /*0150*/ 	.word	0x000006a0
        /*0154*/ 	.word	0x000000ff
        /*0158*/ 	.word	0x00000018
        /*015c*/ 	.short	0x0100
        /*015e*/ 	.byte	0x04
	.zero		1


	//   ....[7]....
        /*0160*/ 	.word	0x000006b0
        /*0164*/ 	.word	0x000000ff
        /*0168*/ 	.word	0x00000040
        /*016c*/ 	.short	0x0100
        /*016e*/ 	.byte	0x04
	.zero		1


	//   ....[8]....
        /*0170*/ 	.word	0x000006c0
        /*0174*/ 	.word	0x000000ff
        /*0178*/ 	.word	0x00000020
        /*017c*/ 	.short	0x0100
        /*017e*/ 	.byte	0x04
	.zero		1


	//   ....[9]....
        /*0180*/ 	.word	0x000006d0
        /*0184*/ 	.word	0x000000ff
        /*0188*/ 	.word	0x00000048
        /*018c*/ 	.short	0x0100
        /*018e*/ 	.byte	0x04
	.zero		1


	//   ....[10]....
        /*0190*/ 	.word	0x000007f0
        /*0194*/ 	.word	0x000000ff
        /*0198*/ 	.word	0x00000050
        /*019c*/ 	.short	0x0100
        /*019e*/ 	.byte	0x04
	.zero		1


	//   ....[11]....
        /*01a0*/ 	.word	0x00000800
        /*01a4*/ 	.word	0x000000ff
        /*01a8*/ 	.word	0x00000058
        /*01ac*/ 	.short	0x0100
        /*01ae*/ 	.byte	0x04
	.zero		1


	//   ....[12]....
        /*01b0*/ 	.word	0x000008e0
        /*01b4*/ 	.word	0x000000ff
        /*01b8*/ 	.word	0x00000060
        /*01bc*/ 	.short	0x0100
        /*01be*/ 	.byte	0x06
	.zero		1


	//   ....[13]....
        /*01c0*/ 	.word	0x000008f0
        /*01c4*/ 	.word	0x000000ff
        /*01c8*/ 	.word	0x00000068
        /*01cc*/ 	.short	0x0100
        /*01ce*/ 	.byte	0x06
	.zero		1


	//   ....[14]....
        /*01d0*/ 	.word	0x00000a20
        /*01d4*/ 	.word	0x000000ff
        /*01d8*/ 	.word	0x00000070
        /*01dc*/ 	.short	0x0100
        /*01de*/ 	.byte	0x06
	.zero		1


	//   ....[15]....
        /*01e0*/ 	.word	0x00000a30
        /*01e4*/ 	.word	0x000000ff
        /*01e8*/ 	.word	0x00000080
        /*01ec*/ 	.short	0x0100
        /*01ee*/ 	.byte	0x06
	.zero		1


	//   ....[16]....
        /*01f0*/ 	.word	0x00000a40
        /*01f4*/ 	.word	0x000000ff
        /*01f8*/ 	.word	0x00000078
        /*01fc*/ 	.short	0x0100
        /*01fe*/ 	.byte	0x06
	.zero		1


	//   ....[17]....
        /*0200*/ 	.word	0x00000a50
        /*0204*/ 	.word	0x000000ff
        /*0208*/ 	.word	0x00000088
        /*020c*/ 	.short	0x0100
        /*020e*/ 	.byte	0x06
	.zero		1


	//   ....[18]....
        /*0210*/ 	.word	0x00000b70
        /*0214*/ 	.word	0x000000ff
        /*0218*/ 	.word	0x00000090
        /*021c*/ 	.short	0x0100
        /*021e*/ 	.byte	0x04
	.zero		1


	//   ....[19]....
        /*0220*/ 	.word	0x00000b80
        /*0224*/ 	.word	0x000000ff
        /*0228*/ 	.word	0x000000b0
        /*022c*/ 	.short	0x0100
        /*022e*/ 	.byte	0x04
	.zero		1


	//   ....[20]....
        /*0230*/ 	.word	0x00000b90
        /*0234*/ 	.word	0x000000ff
        /*0238*/ 	.word	0x00000098
        /*023c*/ 	.short	0x0100
        /*023e*/ 	.byte	0x04
	.zero		1


	//   ....[21]....
        /*0240*/ 	.word	0x00000ba0
        /*0244*/ 	.word	0x000000ff
        /*0248*/ 	.word	0x000000b8
        /*024c*/ 	.short	0x0100
        /*024e*/ 	.byte	0x04
	.zero		1


	//   ....[22]....
        /*0250*/ 	.word	0x00000bb0
        /*0254*/ 	.word	0x000000ff
        /*0258*/ 	.word	0x000000a0
        /*025c*/ 	.short	0x0100
        /*025e*/ 	.byte	0x04
	.zero		1


	//   ....[23]....
        /*0260*/ 	.word	0x00000bc0
        /*0264*/ 	.word	0x000000ff
        /*0268*/ 	.word	0x000000c0
        /*026c*/ 	.short	0x0100
        /*026e*/ 	.byte	0x04
	.zero		1


	//   ....[24]....
        /*0270*/ 	.word	0x00000bd0
        /*0274*/ 	.word	0x000000ff
        /*0278*/ 	.word	0x000000a8
        /*027c*/ 	.short	0x0100
        /*027e*/ 	.byte	0x04
	.zero		1


	//   ....[25]....
        /*0280*/ 	.word	0x00000be0
        /*0284*/ 	.word	0x000000ff
        /*0288*/ 	.word	0x000000c8
        /*028c*/ 	.short	0x0100
        /*028e*/ 	.byte	0x04
	.zero		1


	//   ....[26]....
        /*0290*/ 	.word	0x00000cd0
        /*0294*/ 	.word	0x000000ff
        /*0298*/ 	.word	0x000000d0
        /*029c*/ 	.short	0x0100
        /*029e*/ 	.byte	0x04
	.zero		1


	//   ....[27]....
        /*02a0*/ 	.word	0x00000ce0
        /*02a4*/ 	.word	0x000000ff
        /*02a8*/ 	.word	0x000000e0
        /*02ac*/ 	.short	0x0100
        /*02ae*/ 	.byte	0x04
	.zero		1


	//   ....[28]....
        /*02b0*/ 	.word	0x00000cf0
        /*02b4*/ 	.word	0x000000ff
        /*02b8*/ 	.word	0x000000d8
        /*02bc*/ 	.short	0x0100
        /*02be*/ 	.byte	0x04
	.zero		1


	//   ....[29]....
        /*02c0*/ 	.word	0x00000d00
        /*02c4*/ 	.word	0x000000ff
        /*02c8*/ 	.word	0x000000e8
        /*02cc*/ 	.short	0x0100
        /*02ce*/ 	.byte	0x04
	.zero		1


	//   ....[30]....
        /*02d0*/ 	.word	0x00000e00
        /*02d4*/ 	.word	0x000000ff
        /*02d8*/ 	.word	0x000000f0
        /*02dc*/ 	.short	0x0100
        /*02de*/ 	.byte	0x06
	.zero		1


	//   ....[31]....
        /*02e0*/ 	.word	0x000019c0
        /*02e4*/ 	.word	0x00000000
        /*02e8*/ 	.word	0x000000e0
        /*02ec*/ 	.short	0x010a
        /*02ee*/ 	.byte	0xff
	.zero		1


	//   ....[32]....
        /*02f0*/ 	.word	0x000019f0
        /*02f4*/ 	.word	0x00000000
        /*02f8*/ 	.word	0x000000d0
        /*02fc*/ 	.short	0x0101
        /*02fe*/ 	.byte	0xff
	.zero		1


	//   ....[33]....
        /*0300*/ 	.word	0x00001ab0
        /*0304*/ 	.word	0x000000ff
        /*0308*/ 	.word	0x00000028
        /*030c*/ 	.short	0x010a
        /*030e*/ 	.byte	0x04
	.zero		1


	//   ....[34]....
        /*0310*/ 	.word	0x00001b80
        /*0314*/ 	.word	0x000000ff
        /*0318*/ 	.word	0x00000028
        /*031c*/ 	.short	0x010a
        /*031e*/ 	.byte	0x21
	.zero		1


	//   ....[35]....
        /*0320*/ 	.word	0x00001d40
        /*0324*/ 	.word	0x000000ff
        /*0328*/ 	.word	0x00000028
        /*032c*/ 	.short	0x010a
        /*032e*/ 	.byte	0x07
	.zero		1


	//   ....[36]....
        /*0330*/ 	.word	0x00001e40
        /*0334*/ 	.word	0x000000ff
        /*0338*/ 	.word	0x00000068
        /*033c*/ 	.short	0x0101
        /*033e*/ 	.byte	0x06
	.zero		1


	//   ....[37]....
        /*0340*/ 	.word	0x00001e60
        /*0344*/ 	.word	0x000000ff
        /*0348*/ 	.word	0x00000028
        /*034c*/ 	.short	0x010a
        /*034e*/ 	.byte	0x04
	.zero		1


	//   ....[38]....
        /*0350*/ 	.word	0x00001ee0
        /*0354*/ 	.word	0x000000ff
        /*0358*/ 	.word	0x00000028
        /*035c*/ 	.short	0x010a
        /*035e*/ 	.byte	0x11
	.zero		1


	//   ....[39]....
        /*0360*/ 	.word	0x00002070
        /*0364*/ 	.word	0x000000ff
        /*0368*/ 	.word	0x00000028
        /*036c*/ 	.short	0x010a
        /*036e*/ 	.byte	0x08
	.zero		1


	//   ....[40]....
        /*0370*/ 	.word	0x000021d0
        /*0374*/ 	.word	0x00000003
        /*0378*/ 	.word	0x00000070
        /*037c*/ 	.short	0x010a
        /*037e*/ 	.byte	0xff
	.zero		1


	//   ....[41]....
        /*0380*/ 	.word	0x00002320
        /*0384*/ 	.word	0x00000000
        /*0388*/ 	.word	0x00000000
        /*038c*/ 	.short	0x0101
        /*038e*/ 	.byte	0xff
	.zero		1


	//   ....[42]....
        /*0390*/ 	.word	0x000028c0
        /*0394*/ 	.word	0x000000ff
        /*0398*/ 	.word	0x00000000
        /*039c*/ 	.short	0x010a
        /*039e*/ 	.byte	0x04
	.zero		1


	//   ....[43]....
        /*03a0*/ 	.word	0x00002950
        /*03a4*/ 	.word	0x000000ff
        /*03a8*/ 	.word	0x00000000
        /*03ac*/ 	.short	0x010a
        /*03ae*/ 	.byte	0x05
	.zero		1


	//   ....[44]....
        /*03b0*/ 	.word	0x000029e0
        /*03b4*/ 	.word	0x000000ff
        /*03b8*/ 	.word	0x00000000
        /*03bc*/ 	.short	0x010a
        /*03be*/ 	.byte	0x05
	.zero		1


	//   ....[45]....
        /*03c0*/ 	.word	0x00002a70
        /*03c4*/ 	.word	0x000000ff
        /*03c8*/ 	.word	0x00000000
        /*03cc*/ 	.short	0x010a
        /*03ce*/ 	.byte	0x05
	.zero		1


	//   ....[46]....
        /*03d0*/ 	.word	0x00002b10
        /*03d4*/ 	.word	0x00000000
        /*03d8*/ 	.word	0x00000000
        /*03dc*/ 	.short	0x010a
        /*03de*/ 	.byte	0xff
	.zero		1


	//   ....[47]....
        /*03e0*/ 	.word	0x00002c30
        /*03e4*/ 	.word	0x00000002
        /*03e8*/ 	.word	0x000000d0
        /*03ec*/ 	.short	0x010a
        /*03ee*/ 	.byte	0xff
	.zero		1


	//   ....[48]....
        /*03f0*/ 	.word	0x00002ca0
        /*03f4*/ 	.word	0x00000002
        /*03f8*/ 	.word	0x00000000
        /*03fc*/ 	.short	0x0101
        /*03fe*/ 	.byte	0xff
	.zero		1


	//   ....[49]....
        /*0400*/ 	.word	0x00002cc0
        /*0404*/ 	.word	0x000000ff
        /*0408*/ 	.word	0x00000080
        /*040c*/ 	.short	0x010a
        /*040e*/ 	.byte	0x04
	.zero		1


	//   ....[50]....
        /*0410*/ 	.word	0x00002de0
        /*0414*/ 	.word	0x00000002
        /*0418*/ 	.word	0x00000070
        /*041c*/ 	.short	0x010a
        /*041e*/ 	.byte	0xff
	.zero		1


	//   ....[51]....
        /*0420*/ 	.word	0x00002ee0
        /*0424*/ 	.word	0x00000002
        /*0428*/ 	.word	0x00000000
        /*042c*/ 	.short	0x0101
        /*042e*/ 	.byte	0xff
	.zero		1


	//   ....[52]....
        /*0430*/ 	.word	0x00002f70
        /*0434*/ 	.word	0x000000ff
        /*0438*/ 	.word	0x00000080
        /*043c*/ 	.short	0x0106
        /*043e*/ 	.byte	0x04
	.zero		1


	//   ....[53]....
        /*0440*/ 	.word	0x00002f90
        /*0444*/ 	.word	0x000000ff
        /*0448*/ 	.word	0x00000080
        /*044c*/ 	.short	0x010a
        /*044e*/ 	.byte	0x04
	.zero		1


	//   ....[54]....
        /*0450*/ 	.word	0x00003020
        /*0454*/ 	.word	0x000000ff
        /*0458*/ 	.word	0x00000080
        /*045c*/ 	.short	0x0106
        /*045e*/ 	.byte	0x07
	.zero		1


	//   ....[55]....
        /*0460*/ 	.word	0x00003060
        /*0464*/ 	.word	0x00000000
        /*0468*/ 	.word	0x00000080
        /*046c*/ 	.short	0x010a
        /*046e*/ 	.byte	0xff
	.zero		1


	//   ....[56]....
        /*0470*/ 	.word	0x000032a0
        /*0474*/ 	.word	0x000000ff
        /*0478*/ 	.word	0x00000008
        /*047c*/ 	.short	0x010a
        /*047e*/ 	.byte	0x05
	.zero		1


	//   ....[57]....
        /*0480*/ 	.word	0x000032c0
        /*0484*/ 	.word	0x000000ff
        /*0488*/ 	.word	0x00000008
        /*048c*/ 	.short	0x010a
        /*048e*/ 	.byte	0x05
	.zero		1


	//   ....[58]....
        /*0490*/ 	.word	0x00003450
        /*0494*/ 	.word	0x000000ff
        /*0498*/ 	.word	0x00000008
        /*049c*/ 	.short	0x010a
        /*049e*/ 	.byte	0x05
	.zero		1


	//   ....[59]....
        /*04a0*/ 	.word	0x00003470
        /*04a4*/ 	.word	0x000000ff
        /*04a8*/ 	.word	0x00000008
        /*04ac*/ 	.short	0x010a
        /*04ae*/ 	.byte	0x05
	.zero		1


	//   ....[60]....
        /*04b0*/ 	.word	0x00003530
        /*04b4*/ 	.word	0x000000ff
        /*04b8*/ 	.word	0x00000000
        /*04bc*/ 	.short	0x0101
        /*04be*/ 	.byte	0x04
	.zero		1


	//   ....[61]....
        /*04c0*/ 	.word	0x00003830
        /*04c4*/ 	.word	0x00000000
        /*04c8*/ 	.word	0x00000070
        /*04cc*/ 	.short	0x010a
        /*04ce*/ 	.byte	0xff
	.zero		1


	//   ....[62]....
        /*04d0*/ 	.word	0x000038f0
        /*04d4*/ 	.word	0x00000000
        /*04d8*/ 	.word	0x00000000
        /*04dc*/ 	.short	0x0101
        /*04de*/ 	.byte	0xff
	.zero		1


	//   ....[63]....
        /*04e0*/ 	.word	0x000039b0
        /*04e4*/ 	.word	0x000000ff
        /*04e8*/ 	.word	0x00000000
        /*04ec*/ 	.short	0x010a
        /*04ee*/ 	.byte	0x04
	.zero		1


	//   ....[64]....
        /*04f0*/ 	.word	0x000039c0
        /*04f4*/ 	.word	0x000000ff
        /*04f8*/ 	.word	0x000000b0
        /*04fc*/ 	.short	0x010a
        /*04fe*/ 	.byte	0x17
	.zero		1


	//   ....[65]....
        /*0500*/ 	.word	0x00003a70
        /*0504*/ 	.word	0x000000ff
        /*0508*/ 	.word	0x00000000
        /*050c*/ 	.short	0x010a
        /*050e*/ 	.byte	0x05
	.zero		1


	//   ....[66]....
        /*0510*/ 	.word	0x00003bb0
        /*0514*/ 	.word	0x000000ff
        /*0518*/ 	.word	0x00000000
        /*051c*/ 	.short	0x010a
        /*051e*/ 	.byte	0x04
	.zero		1


	//   ....[67]....
        /*0520*/ 	.word	0x00003e00
        /*0524*/ 	.word	0x000000ff
        /*0528*/ 	.word	0x00000000
        /*052c*/ 	.short	0x010a
        /*052e*/ 	.byte	0x04
	.zero		1


	//   ....[68]....
        /*0530*/ 	.word	0x00003e90
        /*0534*/ 	.word	0x000000ff
        /*0538*/ 	.word	0x00000000
        /*053c*/ 	.short	0x010a
        /*053e*/ 	.byte	0x05
	.zero		1


	//   ....[69]....
        /*0540*/ 	.word	0x00003f20
        /*0544*/ 	.word	0x000000ff
        /*0548*/ 	.word	0x00000000
        /*054c*/ 	.short	0x010a
        /*054e*/ 	.byte	0x05
	.zero		1


	//   ....[70]....
        /*0550*/ 	.word	0x00003fc0
        /*0554*/ 	.word	0x00000000
        /*0558*/ 	.word	0x00000000
        /*055c*/ 	.short	0x010a
        /*055e*/ 	.byte	0xff
	.zero		1


	//   ....[71]....
        /*0560*/ 	.word	0x00004000
        /*0564*/ 	.word	0x00000000
        /*0568*/ 	.word	0x00000000
        /*056c*/ 	.short	0x010a
        /*056e*/ 	.byte	0xff
	.zero		1


	//   ....[72]....
        /*0570*/ 	.word	0x00004070
        /*0574*/ 	.word	0x000000ff
        /*0578*/ 	.word	0x00000000
        /*057c*/ 	.short	0x0101
        /*057e*/ 	.byte	0x04
	.zero		1


	//   ....[73]....
        /*0580*/ 	.word	0x000040b0
        /*0584*/ 	.word	0x000000ff
        /*0588*/ 	.word	0x000000f0
        /*058c*/ 	.short	0x010a
        /*058e*/ 	.byte	0x11
	.zero		1


	//   ....[74]....
        /*0590*/ 	.word	0x00004100
        /*0594*/ 	.word	0x000000ff
        /*0598*/ 	.word	0x00000000
        /*059c*/ 	.short	0x0101
        /*059e*/ 	.byte	0x04
	.zero		1


	//   ....[75]....
        /*05a0*/ 	.word	0x00004570
        /*05a4*/ 	.word	0x00000007
        /*05a8*/ 	.word	0x00000070
        /*05ac*/ 	.short	0x010a
        /*05ae*/ 	.byte	0xff
	.zero		1


	//   ....[76]....
        /*05b0*/ 	.word	0x000046e0
        /*05b4*/ 	.word	0x00000000
        /*05b8*/ 	.word	0x00000000
        /*05bc*/ 	.short	0x0101
        /*05be*/ 	.byte	0xff
	.zero		1


	//   ....[77]....
        /*05c0*/ 	.word	0x00004b50
        /*05c4*/ 	.word	0x000000ff
        /*05c8*/ 	.word	0x00000068
        /*05cc*/ 	.short	0x010a
        /*05ce*/ 	.byte	0x11
	.zero		1


	//   ....[78]....
        /*05d0*/ 	.word	0x00004cd0
        /*05d4*/ 	.word	0x000000ff
        /*05d8*/ 	.word	0x00000058
        /*05dc*/ 	.short	0x010a
        /*05de*/ 	.byte	0x11
	.zero		1


	//   ....[79]....
        /*05e0*/ 	.word	0x00004ee0
        /*05e4*/ 	.word	0x000000ff
        /*05e8*/ 	.word	0x00000050
        /*05ec*/ 	.short	0x010b
        /*05ee*/ 	.byte	0x11
	.zero		1


	//   ....[80]....
        /*05f0*/ 	.word	0x00004ef0
        /*05f4*/ 	.word	0x000000ff
        /*05f8*/ 	.word	0x00000000
        /*05fc*/ 	.short	0x0101
        /*05fe*/ 	.byte	0x37
	.zero		1


	//   ....[81]....
        /*0600*/ 	.word	0x00004f30
        /*0604*/ 	.word	0x00000000
        /*0608*/ 	.word	0x00000058
        /*060c*/ 	.short	0x010a
        /*060e*/ 	.byte	0xff
	.zero		1


	//   ....[82]....
        /*0610*/ 	.word	0x00005270
        /*0614*/ 	.word	0x00000003
        /*0618*/ 	.word	0x00000070
        /*061c*/ 	.short	0x010a
        /*061e*/ 	.byte	0xff
	.zero		1


	//   ....[83]....
        /*0620*/ 	.word	0x000053f0
        /*0624*/ 	.word	0x00000000
        /*0628*/ 	.word	0x00000000
        /*062c*/ 	.short	0x0101
        /*062e*/ 	.byte	0xff
	.zero		1


	//   ....[84]....
        /*0630*/ 	.word	0x00005e90
        /*0634*/ 	.word	0x000000ff
        /*0638*/ 	.word	0x00000050
        /*063c*/ 	.short	0x010a
        /*063e*/ 	.byte	0x2c
	.zero		1


	//   ....[85]....
        /*0640*/ 	.word	0x00005ea0
        /*0644*/ 	.word	0x00000095
        /*0648*/ 	.word	0x00000090
        /*064c*/ 	.short	0x010a
        /*064e*/ 	.byte	0xff
	.zero		1


	//   ....[86]....
        /*0650*/ 	.word	0x00006030
        /*0654*/ 	.word	0x000000ff
        /*0658*/ 	.word	0x00000050
        /*065c*/ 	.short	0x010a
        /*065e*/ 	.byte	0x2c
	.zero		1


	//   ....[87]....
        /*0660*/ 	.word	0x00006130
        /*0664*/ 	.word	0x000000ff
        /*0668*/ 	.word	0x00000000
        /*066c*/ 	.short	0x0101
        /*066e*/ 	.byte	0x04
	.zero		1


	//   ....[88]....
        /*0670*/ 	.word	0x00006190
        /*0674*/ 	.word	0x00000095
        /*0678*/ 	.word	0x00000090
        /*067c*/ 	.short	0x010a
        /*067e*/ 	.byte	0xff
	.zero		1


	//   ....[89]....
        /*0680*/ 	.word	0x000064b0
        /*0684*/ 	.word	0x00000095
        /*0688*/ 	.word	0x00000000
        /*068c*/ 	.short	0x0101
        /*068e*/ 	.byte	0xff
	.zero		1


	//   ....[90]....
        /*0690*/ 	.word	0x000076d0
        /*0694*/ 	.word	0x00000000
        /*0698*/ 	.word	0x000000e0
        /*069c*/ 	.short	0x010a
        /*069e*/ 	.byte	0xff
	.zero		1


	//   ....[91]....
        /*06a0*/ 	.word	0x00007730
        /*06a4*/ 	.word	0x00000000
        /*06a8*/ 	.word	0x00000028
        /*06ac*/ 	.short	0x010a
        /*06ae*/ 	.byte	0xff
	.zero		1


	//   ....[92]....
        /*06b0*/ 	.word	0x00007790
        /*06b4*/ 	.word	0x00000000
        /*06b8*/ 	.word	0x00000028
        /*06bc*/ 	.short	0x010a
        /*06be*/ 	.byte	0xff
	.zero		1


	//   ....[93]....
        /*06c0*/ 	.word	0x000077e0
        /*06c4*/ 	.word	0x00000003
        /*06c8*/ 	.word	0x00000070
        /*06cc*/ 	.short	0x010a
        /*06ce*/ 	.byte	0xff
	.zero		1


	//   ....[94]....
        /*06d0*/ 	.word	0x00007840
        /*06d4*/ 	.word	0x00000000
        /*06d8*/ 	.word	0x00000000
        /*06dc*/ 	.short	0x010a
        /*06de*/ 	.byte	0xff
	.zero		1


	//   ....[95]....
        /*06e0*/ 	.word	0x000078a0
        /*06e4*/ 	.word	0x00000000
        /*06e8*/ 	.word	0x00000000
        /*06ec*/ 	.short	0x010a
        /*06ee*/ 	.byte	0xff
	.zero		1


	//   ....[96]....
        /*06f0*/ 	.word	0x00007900
        /*06f4*/ 	.word	0x00000000
        /*06f8*/ 	.word	0x00000000
        /*06fc*/ 	.short	0x010a
        /*06fe*/ 	.byte	0xff
	.zero		1


	//   ....[97]....
        /*0700*/ 	.word	0x00007960
        /*0704*/ 	.word	0x00000000
        /*0708*/ 	.word	0x00000000
        /*070c*/ 	.short	0x010a
        /*070e*/ 	.byte	0xff
	.zero		1


	//   ....[98]....
        /*0710*/ 	.word	0x000079b0
        /*0714*/ 	.word	0x00000002
        /*0718*/ 	.word	0x000000d0
        /*071c*/ 	.short	0x010a
        /*071e*/ 	.byte	0xff
	.zero		1


	//   ....[99]....
        /*0720*/ 	.word	0x00007a10
        /*0724*/ 	.word	0x00000002
        /*0728*/ 	.word	0x00000080
        /*072c*/ 	.short	0x010a
        /*072e*/ 	.byte	0xff
	.zero		1


	//   ....[100]....
        /*0730*/ 	.word	0x00007a60
        /*0734*/ 	.word	0x00000002
        /*0738*/ 	.word	0x00000070
        /*073c*/ 	.short	0x010a
        /*073e*/ 	.byte	0xff
	.zero		1


	//   ....[101]....
        /*0740*/ 	.word	0x00007ac0
        /*0744*/ 	.word	0x00000000
        /*0748*/ 	.word	0x00000080
        /*074c*/ 	.short	0x010a
        /*074e*/ 	.byte	0xff
	.zero		1


	//   ....[102]....
        /*0750*/ 	.word	0x00007b20
        /*0754*/ 	.word	0x00000005
        /*0758*/ 	.word	0x00000008
        /*075c*/ 	.short	0x010a
        /*075e*/ 	.byte	0xff
	.zero		1


	//   ....[103]....
        /*0760*/ 	.word	0x00007c10
        /*0764*/ 	.word	0x00000000
        /*0768*/ 	.word	0x00000008
        /*076c*/ 	.short	0x010a
        /*076e*/ 	.byte	0xff
	.zero		1


	//   ....[104]....
        /*0770*/ 	.word	0x00007c60
        /*0774*/ 	.word	0x00000000
        /*0778*/ 	.word	0x00000070
        /*077c*/ 	.short	0x010a
        /*077e*/ 	.byte	0xff
	.zero		1


	//   ....[105]....
        /*0780*/ 	.word	0x00007cc0
        /*0784*/ 	.word	0x00000000
        /*0788*/ 	.word	0x000000b0
        /*078c*/ 	.short	0x010a
        /*078e*/ 	.byte	0xff
	.zero		1


	//   ....[106]....
        /*0790*/ 	.word	0x00007d20
        /*0794*/ 	.word	0x00000000
        /*0798*/ 	.word	0x00000000
        /*079c*/ 	.short	0x010a
        /*079e*/ 	.byte	0xff
	.zero		1


	//   ....[107]....
        /*07a0*/ 	.word	0x00007d80
        /*07a4*/ 	.word	0x00000000
        /*07a8*/ 	.word	0x00000000
        /*07ac*/ 	.short	0x010a
        /*07ae*/ 	.byte	0xff
	.zero		1


	//   ....[108]....
        /*07b0*/ 	.word	0x00007de0
        /*07b4*/ 	.word	0x00000000
        /*07b8*/ 	.word	0x00000000
        /*07bc*/ 	.short	0x010a
        /*07be*/ 	.byte	0xff
	.zero		1


	//   ....[109]....
        /*07c0*/ 	.word	0x00007e40
        /*07c4*/ 	.word	0x00000000
        /*07c8*/ 	.word	0x00000000
        /*07cc*/ 	.short	0x010a
        /*07ce*/ 	.byte	0xff
	.zero		1


	//   ....[110]....
        /*07d0*/ 	.word	0x00007ea0
        /*07d4*/ 	.word	0x00000000
        /*07d8*/ 	.word	0x000000f0
        /*07dc*/ 	.short	0x010a
        /*07de*/ 	.byte	0xff
	.zero		1


	//   ....[111]....
        /*07e0*/ 	.word	0x00007ef0
        /*07e4*/ 	.word	0x00000007
        /*07e8*/ 	.word	0x00000070
        /*07ec*/ 	.short	0x010a
        /*07ee*/ 	.byte	0xff
	.zero		1


	//   ....[112]....
        /*07f0*/ 	.word	0x00007f50
        /*07f4*/ 	.word	0x00000000
        /*07f8*/ 	.word	0x00000068
        /*07fc*/ 	.short	0x010a
        /*07fe*/ 	.byte	0xff
	.zero		1


	//   ....[113]....
        /*0800*/ 	.word	0x00007fb0
        /*0804*/ 	.word	0x00000000
        /*0808*/ 	.word	0x00000058
        /*080c*/ 	.short	0x010a
        /*080e*/ 	.byte	0xff
	.zero		1


	//   ....[114]....
        /*0810*/ 	.word	0x00008000
        /*0814*/ 	.word	0x00000003
        /*0818*/ 	.word	0x00000070
        /*081c*/ 	.short	0x010a
        /*081e*/ 	.byte	0xff
	.zero		1


	//   ....[115]....
        /*0820*/ 	.word	0x00008060
        /*0824*/ 	.word	0x00000000
        /*0828*/ 	.word	0x00000050
        /*082c*/ 	.short	0x010a
        /*082e*/ 	.byte	0xff
	.zero		1


	//   ....[116]....
        /*0830*/ 	.word	0x000080b0
        /*0834*/ 	.word	0x00000095
        /*0838*/ 	.word	0x00000090
        /*083c*/ 	.short	0x010a
        /*083e*/ 	.byte	0xff
	.zero		1


	//----- nvinfo : EIATTR_NUM_MBARRIERS
	.align		4
.L_47:
        /*0840*/ 	.byte	0x03, 0x38
        /*0842*/ 	.short	0x001f


	//----- nvinfo : EIATTR_EXIT_INSTR_OFFSETS
	.align		4
        /*0844*/ 	.byte	0x04, 0x1c
        /*0846*/ 	.short	(.L_49 - .L_48)


	//   ....[0]....
.L_48:
        /*0848*/ 	.word	0x00002b40


	//   ....[1]....
        /*084c*/ 	.word	0x00003030


	//   ....[2]....
        /*0850*/ 	.word	0x00003090


	//   ....[3]....
        /*0854*/ 	.word	0x00004330


	//   ....[4]....
        /*0858*/ 	.word	0x00004f60


	//   ....[5]....
        /*085c*/ 	.word	0x00004fa0


	//   ....[6]....
        /*0860*/ 	.word	0x000076c0


	//----- nvinfo : EIATTR_MAX_THREADS
	.align		4
.L_49:
        /*0864*/ 	.byte	0x04, 0x05
        /*0866*/ 	.short	(.L_51 - .L_50)
.L_50:
        /*0868*/ 	.word	0x00000100
        /*086c*/ 	.word	0x00000001
        /*0870*/ 	.word	0x00000001


	//----- nvinfo : EIATTR_CRS_STACK_SIZE
	.align		4
.L_51:
        /*0874*/ 	.byte	0x04, 0x1e
        /*0876*/ 	.short	(.L_53 - .L_52)
.L_52:
        /*0878*/ 	.word	0x00000000


	//----- nvinfo : EIATTR_CBANK_PARAM_SIZE
	.align		4
.L_53:
        /*087c*/ 	.byte	0x03, 0x19
        /*087e*/ 	.short	0x0800


	//----- nvinfo : EIATTR_PARAM_CBANK
	.align		4
        /*0880*/ 	.byte	0x04, 0x0a
        /*0882*/ 	.short	(.L_55 - .L_54)
	.align		4
.L_54:
        /*0884*/ 	.word	index@(.nv.constant0._ZN7cutlass13device_kernelINS_4gemm6kernel13GemmUniversalIN4cute5tupleIJiiiiEEENS1_10collective13CollectiveMmaINS1_35MainloopSm100TmaUmmaWarpSpecializedILi5ELi2ELi4ENS5_IJNS4_1CILi2EEESB_NSA_ILi1EEEEEEEENS5_IJNSA_ILi256EEENSA_ILi64EEESG_EEEaNS5_IJlSC_lEEEaSI_NS4_8TiledMMAINS4_8MMA_AtomIJNS4_21SM100_MMA_S8_2x1SM_SSIaaiLi256ELi64ELNS4_4UMMA5MajorE0ELSN_0ELNSM_8SaturateE0EEEEEENS4_6LayoutINS5_IJSC_SC_SC_EEENS5_IJNSA_ILi0EEEST_ST_EEEEENS5_IJNS4_10UnderscoreESW_SW_EEEEENS4_28SM100_TMA_2SM_LOAD_MULTICASTENS4_14ComposedLayoutINS4_7SwizzleILi2ELi4ELi3EEENS4_18smem_ptr_flag_bitsILi8EEENSR_INS5_IJNSA_ILi8EEESG_EEENS5_IJSG_SC_EEEEEEEvNS4_8identityENS4_18SM100_TMA_2SM_LOADES19_vS1A_EENS_8epilogue10collective18CollectiveEpilogueINS1D_23Sm100TmaWarpSpecializedILi1ELi1ELi64ELb0ELb0EEEJNS5_IJNSA_ILi128EEESG_SG_EEENS5_IJNSR_IS1I_SC_EENSR_ISG_SC_EEEEEaSI_aSI_NS1D_6fusion15FusionCallbacksIS1H_NS1N_17LinearCombinationIaiaiLNS_15FloatRoundStyleE2EEES1J_S1M_JEEENS4_5SM1004TMEM4LOAD26SM100_TMEM_LOAD_32dp32b64xENS4_13SM90_TMA_LOADES19_NS4_39AutoVectorizingCopyWithAssumedAlignmentILi128EEENS4_14SM90_TMA_STOREES19_S1Z_S1Z_EEEvvEEEEvNT_6ParamsE)
        /*0888*/ 	.short	0x0380
        /*088a*/ 	.short	0x0800


	//----- nvinfo : EIATTR_SW_WAR
	.align		4
.L_55:
        /*088c*/ 	.byte	0x04, 0x36
        /*088e*/ 	.short	(.L_57 - .L_56)
.L_56:
        /*0890*/ 	.word	0x00000008
.L_57:


//--------------------- .nv.callgraph             --------------------------
	.section	.nv.callgraph,"",@"SHT_CUDA_CALLGRAPH"
	.align	4
	.sectionentsize	8
	.align		4
        /*0000*/ 	.word	0x00000000
	.align		4
        /*0004*/ 	.word	0xffffffff
	.align		4
        /*0008*/ 	.word	index@(_ZN7cutlass13device_kernelINS_4gemm6kernel13GemmUniversalIN4cute5tupleIJiiiiEEENS1_10collective13CollectiveMmaINS1_35MainloopSm100TmaUmmaWarpSpecializedILi5ELi2ELi4ENS5_IJNS4_1CILi2EEESB_NSA_ILi1EEEEEEEENS5_IJNSA_ILi256EEENSA_ILi64EEESG_EEEaNS5_IJlSC_lEEEaSI_NS4_8TiledMMAINS4_8MMA_AtomIJNS4_21SM100_MMA_S8_2x1SM_SSIaaiLi256ELi64ELNS4_4UMMA5MajorE0ELSN_0ELNSM_8SaturateE0EEEEEENS4_6LayoutINS5_IJSC_SC_SC_EEENS5_IJNSA_ILi0EEEST_ST_EEEEENS5_IJNS4_10UnderscoreESW_SW_EEEEENS4_28SM100_TMA_2SM_LOAD_MULTICASTENS4_14ComposedLayoutINS4_7SwizzleILi2ELi4ELi3EEENS4_18smem_ptr_flag_bitsILi8EEENSR_INS5_IJNSA_ILi8EEESG_EEENS5_IJSG_SC_EEEEEEEvNS4_8identityENS4_18SM100_TMA_2SM_LOADES19_vS1A_EENS_8epilogue10collective18CollectiveEpilogueINS1D_23Sm100TmaWarpSpecializedILi1ELi1ELi64ELb0ELb0EEEJNS5_IJNSA_ILi128EEESG_SG_EEENS5_IJNSR_IS1I_SC_EENSR_ISG_SC_EEEEEaSI_aSI_NS1D_6fusion15FusionCallbacksIS1H_NS1N_17LinearCombinationIaiaiLNS_15FloatRoundStyleE2EEES1J_S1M_JEEENS4_5SM1004TMEM4LOAD26SM100_TMEM_LOAD_32dp32b64xENS4_13SM90_TMA_LOADES19_NS4_39AutoVectorizingCopyWithAssumedAlignmentILi128EEENS4_14SM90_TMA_STOREES19_S1Z_S1Z_EEEvvEEEEvNT_6ParamsE)
	.align		4
        /*000c*/ 	.word	index@(__assertfail)
	.align		4
        /*0010*/ 	.word	0x00000000
	.align		4
        /*0014*/ 	.word	0xfffffffe
	.align		4
        /*0018*/ 	.word	0x00000000
	.align		4
        /*001c*/ 	.word	0xfffffffd
	.align		4
        /*0020*/ 	.word	0x00000000
	.align		4
        /*0024*/ 	.word	0xfffffffc


//--------------------- .nv.constant4             --------------------------
	.section	.nv.constant4,"a",@progbits
	.align	8
	.align		8
.nv.constant4:
        /*0000*/ 	.dword	__assertfail
	.align		8
        /*0008*/ 	.dword	__unnamed_1
	.align		8
        /*0010*/ 	.dword	__unnamed_2
	.align		8
        /*0018*/ 	.dword	_ZN39_INTERNAL_1cb3a52a_4_k_cu_b861dc8d_97554cuda3std3__45__cpo5beginE
	.align		8
        /*0020*/ 	.dword	_ZN39_INTERNAL_1cb3a52a_4_k_cu_b861dc8d_97554cuda3std3__45__cpo3endE
	.align		8
        /*0028*/ 	.dword	_ZN39_INTERNAL_1cb3a52a_4_k_cu_b861dc8d_97554cuda3std3__45__cpo6cbeginE
	.align		8
        /*0030*/ 	.dword	_ZN39_INTERNAL_1cb3a52a_4_k_cu_b861dc8d_97554cuda3std3__45__cpo4cendE
	.align		8
        /*0038*/ 	.dword	_ZN39_INTERNAL_1cb3a52a_4_k_cu_b861dc8d_97554cuda3std3__441_GLOBAL__N__1cb3a52a_4_k_cu_b861dc8d_97556ignoreE
	.align		8
        /*0040*/ 	.dword	_ZN39_INTERNAL_1cb3a52a_4_k_cu_b861dc8d_97554cuda3std3__419piecewise_constructE
	.align		8
        /*0048*/ 	.dword	_ZN39_INTERNAL_1cb3a52a_4_k_cu_b861dc8d_97554cuda3std3__48in_placeE
	.align		8
        /*0050*/ 	.dword	_ZN39_INTERNAL_1cb3a52a_4_k_cu_b861dc8d_97554cuda3std6ranges3__45__cpo4swapE
	.align		8
        /*0058*/ 	.dword	_ZN39_INTERNAL_1cb3a52a_4_k_cu_b861dc8d_97554cuda3std6ranges3__45__cpo9iter_moveE
	.align		8
        /*0060*/ 	.dword	_ZN39_INTERNAL_1cb3a52a_4_k_cu_b861dc8d_97554cute7productE
	.align		8
        /*0068*/ 	.dword	_ZN39_INTERNAL_1cb3a52a_4_k_cu_b861dc8d_97554cute1_E
	.align		8
        /*0070*/ 	.dword	$str$25
	.align		8
        /*0078*/ 	.dword	$str$26
	.align		8
        /*0080*/ 	.dword	$str$27
	.align		8
        /*0088*/ 	.dword	$str$28


//--------------------- .text._ZN7cutlass13device_kernelINS_4gemm6kernel13GemmUniversalIN4cute5tupleIJiiiiEEENS1_10collective13CollectiveMmaINS1_35MainloopSm100TmaUmmaWarpSpecializedILi5ELi2ELi4ENS5_IJNS4_1CILi2EEESB_NSA_ILi1EEEEEEEENS5_IJNSA_ILi256EEENSA_ILi64EEESG_EEEaNS5_IJlSC_lEEEaSI_NS4_8TiledMMAINS4_8MMA_AtomIJNS4_21SM100_MMA_S8_2x1SM_SSIaaiLi256ELi64ELNS4_4UMMA5MajorE0ELSN_0ELNSM_8SaturateE0EEEEEENS4_6LayoutINS5_IJSC_SC_SC_EEENS5_IJNSA_ILi0EEEST_ST_EEEEENS5_IJNS4_10UnderscoreESW_SW_EEEEENS4_28SM100_TMA_2SM_LOAD_MULTICASTENS4_14ComposedLayoutINS4_7SwizzleILi2ELi4ELi3EEENS4_18smem_ptr_flag_bitsILi8EEENSR_INS5_IJNSA_ILi8EEESG_EEENS5_IJSG_SC_EEEEEEEvNS4_8identityENS4_18SM100_TMA_2SM_LOADES19_vS1A_EENS_8epilogue10collective18CollectiveEpilogueINS1D_23Sm100TmaWarpSpecializedILi1ELi1ELi64ELb0ELb0EEEJNS5_IJNSA_ILi128EEESG_SG_EEENS5_IJNSR_IS1I_SC_EENSR_ISG_SC_EEEEEaSI_aSI_NS1D_6fusion15FusionCallbacksIS1H_NS1N_17LinearCombinationIaiaiLNS_15FloatRoundStyleE2EEES1J_S1M_JEEENS4_5SM1004TMEM4LOAD26SM100_TMEM_LOAD_32dp32b64xENS4_13SM90_TMA_LOADES19_NS4_39AutoVectorizingCopyWithAssumedAlignmentILi128EEENS4_14SM90_TMA_STOREES19_S1Z_S1Z_EEEvvEEEEvNT_6ParamsE --------------------------
	.section	.text._ZN7cutlass13device_kernelINS_4gemm6kernel13GemmUniversalIN4cute5tupleIJiiiiEEENS1_10collective13CollectiveMmaINS1_35MainloopSm100TmaUmmaWarpSpecializedILi5ELi2ELi4ENS5_IJNS4_1CILi2EEESB_NSA_ILi1EEEEEEEENS5_IJNSA_ILi256EEENSA_ILi64EEESG_EEEaNS5_IJlSC_lEEEaSI_NS4_8TiledMMAINS4_8MMA_AtomIJNS4_21SM100_MMA_S8_2x1SM_SSIaaiLi256ELi64ELNS4_4UMMA5MajorE0ELSN_0ELNSM_8SaturateE0EEEEEENS4_6LayoutINS5_IJSC_SC_SC_EEENS5_IJNSA_ILi0EEEST_ST_EEEEENS5_IJNS4_10UnderscoreESW_SW_EEEEENS4_28SM100_TMA_2SM_LOAD_MULTICASTENS4_14ComposedLayoutINS4_7SwizzleILi2ELi4ELi3EEENS4_18smem_ptr_flag_bitsILi8EEENSR_INS5_IJNSA_ILi8EEESG_EEENS5_IJSG_SC_EEEEEEEvNS4_8identityENS4_18SM100_TMA_2SM_LOADES19_vS1A_EENS_8epilogue10collective18CollectiveEpilogueINS1D_23Sm100TmaWarpSpecializedILi1ELi1ELi64ELb0ELb0EEEJNS5_IJNSA_ILi128EEESG_SG_EEENS5_IJNSR_IS1I_SC_EENSR_ISG_SC_EEEEEaSI_aSI_NS1D_6fusion15FusionCallbacksIS1H_NS1N_17LinearCombinationIaiaiLNS_15FloatRoundStyleE2EEES1J_S1M_JEEENS4_5SM1004TMEM4LOAD26SM100_TMEM_LOAD_32dp32b64xENS4_13SM90_TMA_LOADES19_NS4_39AutoVectorizingCopyWithAssumedAlignmentILi128EEENS4_14SM90_TMA_STOREES19_S1Z_S1Z_EEEvvEEEEvNT_6ParamsE,"ax",@progbits
	.align	128
.text._ZN7cutlass13device_kernelINS_4gemm6kernel13GemmUniversalIN4cute5tupleIJiiiiEEENS1_10collective13CollectiveMmaINS1_35MainloopSm100TmaUmmaWarpSpecializedILi5ELi2ELi4ENS5_IJNS4_1CILi2EEESB_NSA_ILi1EEEEEEEENS5_IJNSA_ILi256EEENSA_ILi64EEESG_EEEaNS5_IJlSC_lEEEaSI_NS4_8TiledMMAINS4_8MMA_AtomIJNS4_21SM100_MMA_S8_2x1SM_SSIaaiLi256ELi64ELNS4_4UMMA5MajorE0ELSN_0ELNSM_8SaturateE0EEEEEENS4_6LayoutINS5_IJSC_SC_SC_EEENS5_IJNSA_ILi0EEEST_ST_EEEEENS5_IJNS4_10UnderscoreESW_SW_EEEEENS4_28SM100_TMA_2SM_LOAD_MULTICASTENS4_14ComposedLayoutINS4_7SwizzleILi2ELi4ELi3EEENS4_18smem_ptr_flag_bitsILi8EEENSR_INS5_IJNSA_ILi8EEESG_EEENS5_IJSG_SC_EEEEEEEvNS4_8identityENS4_18SM100_TMA_2SM_LOADES19_vS1A_EENS_8epilogue10collective18CollectiveEpilogueINS1D_23Sm100TmaWarpSpecializedILi1ELi1ELi64ELb0ELb0EEEJNS5_IJNSA_ILi128EEESG_SG_EEENS5_IJNSR_IS1I_SC_EENSR_ISG_SC_EEEEEaSI_aSI_NS1D_6fusion15FusionCallbacksIS1H_NS1N_17LinearCombinationIaiaiLNS_15FloatRoundStyleE2EEES1J_S1M_JEEENS4_5SM1004TMEM4LOAD26SM100_TMEM_LOAD_32dp32b64xENS4_13SM90_TMA_LOADES19_NS4_39AutoVectorizingCopyWithAssumedAlignmentILi128EEENS4_14SM90_TMA_STOREES19_S1Z_S1Z_EEEvvEEEEvNT_6ParamsE:
        .type           _ZN7cutlass13device_kernelINS_4gemm6kernel13GemmUniversalIN4cute5tupleIJiiiiEEENS1_10collective13CollectiveMmaINS1_35MainloopSm100TmaUmmaWarpSpecializedILi5ELi2ELi4ENS5_IJNS4_1CILi2EEESB_NSA_ILi1EEEEEEEENS5_IJNSA_ILi256EEENSA_ILi64EEESG_EEEaNS5_IJlSC_lEEEaSI_NS4_8TiledMMAINS4_8MMA_AtomIJNS4_21SM100_MMA_S8_2x1SM_SSIaaiLi256ELi64ELNS4_4UMMA5MajorE0ELSN_0ELNSM_8SaturateE0EEEEEENS4_6LayoutINS5_IJSC_SC_SC_EEENS5_IJNSA_ILi0EEEST_ST_EEEEENS5_IJNS4_10UnderscoreESW_SW_EEEEENS4_28SM100_TMA_2SM_LOAD_MULTICASTENS4_14ComposedLayoutINS4_7SwizzleILi2ELi4ELi3EEENS4_18smem_ptr_flag_bitsILi8EEENSR_INS5_IJNSA_ILi8EEESG_EEENS5_IJSG_SC_EEEEEEEvNS4_8identityENS4_18SM100_TMA_2SM_LOADES19_vS1A_EENS_8epilogue10collective18CollectiveEpilogueINS1D_23Sm100TmaWarpSpecializedILi1ELi1ELi64ELb0ELb0EEEJNS5_IJNSA_ILi128EEESG_SG_EEENS5_IJNSR_IS1I_SC_EENSR_ISG_SC_EEEEEaSI_aSI_NS1D_6fusion15FusionCallbacksIS1H_NS1N_17LinearCombinationIaiaiLNS_15FloatRoundStyleE2EEES1J_S1M_JEEENS4_5SM1004TMEM4LOAD26SM100_TMEM_LOAD_32dp32b64xENS4_13SM90_TMA_LOADES19_NS4_39AutoVectorizingCopyWithAssumedAlignmentILi128EEENS4_14SM90_TMA_STOREES19_S1Z_S1Z_EEEvvEEEEvNT_6ParamsE,@function
        .size           _ZN7cutlass13device_kernelINS_4gemm6kernel13GemmUniversalIN4cute5tupleIJiiiiEEENS1_10collective13CollectiveMmaINS1_35MainloopSm100TmaUmmaWarpSpecializedILi5ELi2ELi4ENS5_IJNS4_1CILi2EEESB_NSA_ILi1EEEEEEEENS5_IJNSA_ILi256EEENSA_ILi64EEESG_EEEaNS5_IJlSC_lEEEaSI_NS4_8TiledMMAINS4_8MMA_AtomIJNS4_21SM100_MMA_S8_2x1SM_SSIaaiLi256ELi64ELNS4_4UMMA5MajorE0ELSN_0ELNSM_8SaturateE0EEEEEENS4_6LayoutINS5_IJSC_SC_SC_EEENS5_IJNSA_ILi0EEEST_ST_EEEEENS5_IJNS4_10UnderscoreESW_SW_EEEEENS4_28SM100_TMA_2SM_LOAD_MULTICASTENS4_14ComposedLayoutINS4_7SwizzleILi2ELi4ELi3EEENS4_18smem_ptr_flag_bitsILi8EEENSR_INS5_IJNSA_ILi8EEESG_EEENS5_IJSG_SC_EEEEEEEvNS4_8identityENS4_18SM100_TMA_2SM_LOADES19_vS1A_EENS_8epilogue10collective18CollectiveEpilogueINS1D_23Sm100TmaWarpSpecializedILi1ELi1ELi64ELb0ELb0EEEJNS5_IJNSA_ILi128EEESG_SG_EEENS5_IJNSR_IS1I_SC_EENSR_ISG_SC_EEEEEaSI_aSI_NS1D_6fusion15FusionCallbacksIS1H_NS1N_17LinearCombinationIaiaiLNS_15FloatRoundStyleE2EEES1J_S1M_JEEENS4_5SM1004TMEM4LOAD26SM100_TMEM_LOAD_32dp32b64xENS4_13SM90_TMA_LOADES19_NS4_39AutoVectorizingCopyWithAssumedAlignmentILi128EEENS4_14SM90_TMA_STOREES19_S1Z_S1Z_EEEvvEEEEvNT_6ParamsE,(.L_x_152 - _ZN7cutlass13device_kernelINS_4gemm6kernel13GemmUniversalIN4cute5tupleIJiiiiEEENS1_10collective13CollectiveMmaINS1_35MainloopSm100TmaUmmaWarpSpecializedILi5ELi2ELi4ENS5_IJNS4_1CILi2EEESB_NSA_ILi1EEEEEEEENS5_IJNSA_ILi256EEENSA_ILi64EEESG_EEEaNS5_IJlSC_lEEEaSI_NS4_8TiledMMAINS4_8MMA_AtomIJNS4_21SM100_MMA_S8_2x1SM_SSIaaiLi256ELi64ELNS4_4UMMA5MajorE0ELSN_0ELNSM_8SaturateE0EEEEEENS4_6LayoutINS5_IJSC_SC_SC_EEENS5_IJNSA_ILi0EEEST_ST_EEEEENS5_IJNS4_10UnderscoreESW_SW_EEEEENS4_28SM100_TMA_2SM_LOAD_MULTICASTENS4_14ComposedLayoutINS4_7SwizzleILi2ELi4ELi3EEENS4_18smem_ptr_flag_bitsILi8EEENSR_INS5_IJNSA_ILi8EEESG_EEENS5_IJSG_SC_EEEEEEEvNS4_8identityENS4_18SM100_TMA_2SM_LOADES19_vS1A_EENS_8epilogue10collective18CollectiveEpilogueINS1D_23Sm100TmaWarpSpecializedILi1ELi1ELi64ELb0ELb0EEEJNS5_IJNSA_ILi128EEESG_SG_EEENS5_IJNSR_IS1I_SC_EENSR_ISG_SC_EEEEEaSI_aSI_NS1D_6fusion15FusionCallbacksIS1H_NS1N_17LinearCombinationIaiaiLNS_15FloatRoundStyleE2EEES1J_S1M_JEEENS4_5SM1004TMEM4LOAD26SM100_TMEM_LOAD_32dp32b64xENS4_13SM90_TMA_LOADES19_NS4_39AutoVectorizingCopyWithAssumedAlignmentILi128EEENS4_14SM90_TMA_STOREES19_S1Z_S1Z_EEEvvEEEEvNT_6ParamsE)
        .other          _ZN7cutlass13device_kernelINS_4gemm6kernel13GemmUniversalIN4cute5tupleIJiiiiEEENS1_10collective13CollectiveMmaINS1_35MainloopSm100TmaUmmaWarpSpecializedILi5ELi2ELi4ENS5_IJNS4_1CILi2EEESB_NSA_ILi1EEEEEEEENS5_IJNSA_ILi256EEENSA_ILi64EEESG_EEEaNS5_IJlSC_lEEEaSI_NS4_8TiledMMAINS4_8MMA_AtomIJNS4_21SM100_MMA_S8_2x1SM_SSIaaiLi256ELi64ELNS4_4UMMA5MajorE0ELSN_0ELNSM_8SaturateE0EEEEEENS4_6LayoutINS5_IJSC_SC_SC_EEENS5_IJNSA_ILi0EEEST_ST_EEEEENS5_IJNS4_10UnderscoreESW_SW_EEEEENS4_28SM100_TMA_2SM_LOAD_MULTICASTENS4_14ComposedLayoutINS4_7SwizzleILi2ELi4ELi3EEENS4_18smem_ptr_flag_bitsILi8EEENSR_INS5_IJNSA_ILi8EEESG_EEENS5_IJSG_SC_EEEEEEEvNS4_8identityENS4_18SM100_TMA_2SM_LOADES19_vS1A_EENS_8epilogue10collective18CollectiveEpilogueINS1D_23Sm100TmaWarpSpecializedILi1ELi1ELi64ELb0ELb0EEEJNS5_IJNSA_ILi128EEESG_SG_EEENS5_IJNSR_IS1I_SC_EENSR_ISG_SC_EEEEEaSI_aSI_NS1D_6fusion15FusionCallbacksIS1H_NS1N_17LinearCombinationIaiaiLNS_15FloatRoundStyleE2EEES1J_S1M_JEEENS4_5SM1004TMEM4LOAD26SM100_TMEM_LOAD_32dp32b64xENS4_13SM90_TMA_LOADES19_NS4_39AutoVectorizingCopyWithAssumedAlignmentILi128EEENS4_14SM90_TMA_STOREES19_S1Z_S1Z_EEEvvEEEEvNT_6ParamsE,@"STO_CUDA_ENTRY STV_DEFAULT"
_ZN7cutlass13device_kernelINS_4gemm6kernel13GemmUniversalIN4cute5tupleIJiiiiEEENS1_10collective13CollectiveMmaINS1_35MainloopSm100TmaUmmaWarpSpecializedILi5ELi2ELi4ENS5_IJNS4_1CILi2EEESB_NSA_ILi1EEEEEEEENS5_IJNSA_ILi256EEENSA_ILi64EEESG_EEEaNS5_IJlSC_lEEEaSI_NS4_8TiledMMAINS4_8MMA_AtomIJNS4_21SM100_MMA_S8_2x1SM_SSIaaiLi256ELi64ELNS4_4UMMA5MajorE0ELSN_0ELNSM_8SaturateE0EEEEEENS4_6LayoutINS5_IJSC_SC_SC_EEENS5_IJNSA_ILi0EEEST_ST_EEEEENS5_IJNS4_10UnderscoreESW_SW_EEEEENS4_28SM100_TMA_2SM_LOAD_MULTICASTENS4_14ComposedLayoutINS4_7SwizzleILi2ELi4ELi3EEENS4_18smem_ptr_flag_bitsILi8EEENSR_INS5_IJNSA_ILi8EEESG_EEENS5_IJSG_SC_EEEEEEEvNS4_8identityENS4_18SM100_TMA_2SM_LOADES19_vS1A_EENS_8epilogue10collective18CollectiveEpilogueINS1D_23Sm100TmaWarpSpecializedILi1ELi1ELi64ELb0ELb0EEEJNS5_IJNSA_ILi128EEESG_SG_EEENS5_IJNSR_IS1I_SC_EENSR_ISG_SC_EEEEEaSI_aSI_NS1D_6fusion15FusionCallbacksIS1H_NS1N_17LinearCombinationIaiaiLNS_15FloatRoundStyleE2EEES1J_S1M_JEEENS4_5SM1004TMEM4LOAD26SM100_TMEM_LOAD_32dp32b64xENS4_13SM90_TMA_LOADES19_NS4_39AutoVectorizingCopyWithAssumedAlignmentILi128EEENS4_14SM90_TMA_STOREES19_S1Z_S1Z_EEEvvEEEEvNT_6ParamsE:
[----:B------:R-:W1:Y:S01]  /*0000*/  LDC R1, c[0x0][0x37c] ;  /* 0x0000df00ff017b82 */ /* 0x000e620000000800 */
[----:B------:R-:W2:Y:S01]  /*0010*/  S2R R142, SR_TID.X ;  /* 0x00000000008e7919 */ /* 0x000ea20000002100 */
[----:B------:R-:W3:Y:S06]  /*0020*/  LDCU.64 UR8, c[0x0][0x890] ;  /* 0x00011200ff0877ac */ /* 0x000eec0008000a00 */
[----:B------:R-:W4:Y:S01]  /*0030*/  S2UR UR55, SR_CgaCtaId ;  /* 0x00000000003779c3 */ /* 0x000f220000008800 */
[----:B------:R-:W-:Y:S02]  /*0040*/  PRMT R147, RZ, 0x7610, R147 ;  /* 0x00007610ff937816 */ /* 0x000fe40000000093 */
[----:B------:R-:W-:Y:S01]  /*0050*/  ELECT P1, URZ, PT ;  /* 0x0000000000ff782f */ /* 0x000fe20003820000 */
[----:B---3--:R-:W-:-:S04]  /*0060*/  UISETP.NE.U32.AND UP0, UPT, UR8, URZ, UPT ;  /* 0x000000ff0800728c */ /* 0x008fc8000bf05070 */
[----:B------:R-:W-:Y:S02]  /*0070*/  UISETP.NE.AND.EX UP0, UPT, UR9, URZ, UPT, UP0 ;  /* 0x000000ff0900728c */ /* 0x000fe4000bf05300 */
[----:B----4-:R-:W-:Y:S02]  /*0080*/  ULOP3.LUT UR33, UR55, 0x1, URZ, 0xc0, !UPT ;  /* 0x0000000137217892 */ /* 0x010fe4000f8ec0ff */
[----:B------:R-:W-:Y:S01]  /*0090*/  ULOP3.LUT UR35, UR55, 0x1, URZ, 0x3c, !UPT ;  /* 0x0000000137237892 */ /* 0x000fe2000f8e3cff */
[----:B--2---:R-:W-:-:S05]  /*00a0*/  SHF.R.U32.HI R148, RZ, 0x5, R142 ;  /* 0x00000005ff947819 */ /* 0x004fca000001168e */
[----:B------:R-:W2:Y:S02]  /*00b0*/  SHFL.IDX PT, R0, R148, RZ, 0x1f ;  /* 0x00001fff94007589 */ /* 0x000ea400000e0000 */
[----:B--2---:R-:W-:Y:S01]  /*00c0*/  R2UR UR18, R0 ;  /* 0x00000000001272ca */ /* 0x004fe200000e0000 */
[----:B-1----:R-:W-:-:S14]  /*00d0*/  BRA.U UP0, `(.L_x_0) ;  /* 0x0000000100307547 */ /* 0x002fdc000b800000 */
[----:B------:R-:W1:Y:S02]  /*00e0*/  LDCU.64 UR4, c[0x0][0x888] ;  /* 0x00011100ff0477ac */ /* 0x000e640008000a00 */
[----:B-1----:R-:W-:-:S04]  /*00f0*/  UISETP.NE.U32.AND UP0, UPT, UR4, URZ, UPT ;  /* 0x000000ff0400728c */ /* 0x002fc8000bf05070 */
[----:B------:R-:W-:-:S09]  /*0100*/  UISETP.NE.AND.EX UP0, UPT, UR5, URZ, UPT, UP0 ;  /* 0x000000ff0500728c */ /* 0x000fd2000bf05300 */
[----:B------:R-:W-:Y:S05]  /*0110*/  BRA.U !UP0, `(.L_x_1) ;  /* 0x0000000108147547 */ /* 0x000fea000b800000 */
[----:B------:R-:W1:Y:S01]  /*0120*/  LDC.64 R72, c[0x0][0x888] ;  /* 0x00022200ff487b82 */ /* 0x000e620000000a00 */
[----:B------:R-:W1:Y:S02]  /*0130*/  LDCU.64 UR4, c[0x0][0x358] ;  /* 0x00006b00ff0477ac */ /* 0x000e640008000a00 */
[----:B-1----:R1:W5:Y:S01]  /*0140*/  LDG.E R72, desc[UR4][R72.64] ;  /* 0x0000000448487981 */ /* 0x002362000c1e1900 */
[----:B------:R-:W-:Y:S01]  /*0150*/  HFMA2 R147, -RZ, RZ, 0, 5.9604644775390625e-08 ;  /* 0x00000001ff937431 */ /* 0x000fe200000001ff */
[----:B------:R-:W-:Y:S05]  /*0160*/  BRA `(.L_x_0) ;  /* 0x00000000000c7947 */ /* 0x000fea0003800000 */
.L_x_1:
[----:B------:R-:W1:Y:S01]  /*0170*/  LDCU UR4, c[0x0][0x880] ;  /* 0x00011000ff0477ac */ /* 0x000e620008000800 */
[----:B------:R-:W-:Y:S01]  /*0180*/  HFMA2 R147, -RZ, RZ, 0, 5.9604644775390625e-08 ;  /* 0x00000001ff937431 */ /* 0x000fe200000001ff */
[----:B-1----:R-:W-:-:S07]  /*0190*/  MOV R72, UR4 ;  /* 0x0000000400487c02 */ /* 0x002fce0008000f00 */
.L_x_0:
[----:B------:R-:W2:Y:S02]  /*01a0*/  LDCU.64 UR4, c[0x0][0x8b0] ;  /* 0x00011600ff0477ac */ /* 0x000ea40008000a00 */
[----:B--2---:R-:W-:-:S04]  /*01b0*/  UISETP.NE.U32.AND UP0, UPT, UR4, URZ, UPT ;  /* 0x000000ff0400728c */ /* 0x004fc8000bf05070 */
[----:B------:R-:W-:-:S09]  /*01c0*/  UISETP.NE.AND.EX UP0, UPT, UR5, URZ, UPT, UP0 ;  /* 0x000000ff0500728c */ /* 0x000fd2000bf05300 */
[----:B------:R-:W-:Y:S05]  /*01d0*/  BRA.U UP0, `(.L_x_2) ;  /* 0x0000000100287547 */ /* 0x000fea000b800000 */
[----:B------:R-:W2:Y:S02]  /*01e0*/  LDCU.64 UR4, c[0x0][0x8a8] ;  /* 0x00011500ff0477ac */ /* 0x000ea40008000a00 */
[----:B--2---:R-:W-:-:S04]  /*01f0*/  UISETP.NE.U32.AND UP0, UPT, UR4, URZ, UPT ;  /* 0x000000ff0400728c */ /* 0x004fc8000bf05070 */
[----:B------:R-:W-:-:S09]  /*0200*/  UISETP.NE.AND.EX UP0, UPT, UR5, URZ, UPT, UP0 ;  /* 0x000000ff0500728c */ /* 0x000fd2000bf05300 */
[----:B------:R-:W-:Y:S05]  /*0210*/  BRA.U !UP0, `(.L_x_3) ;  /* 0x0000000108107547 */ /* 0x000fea000b800000 */
[----:B------:R-:W2:Y:S01]  /*0220*/  LDC.64 R70, c[0x0][0x8a8] ;  /* 0x00022a00ff467b82 */ /* 0x000ea20000000a00 */
[----:B------:R-:W2:Y:S02]  /*0230*/  LDCU.64 UR4, c[0x0][0x358] ;  /* 0x00006b00ff0477ac */ /* 0x000ea40008000a00 */
[----:B--2---:R2:W5:Y:S01]  /*0240*/  LDG.E R70, desc[UR4][R70.64] ;  /* 0x0000000446467981 */ /* 0x004562000c1e1900 */
[----:B------:R-:W-:Y:S05]  /*0250*/  BRA `(.L_x_2) ;  /* 0x0000000000087947 */ /* 0x000fea0003800000 */
.L_x_3:
[----:B------:R-:W2:Y:S02]  /*0260*/  LDCU UR4, c[0x0][0x8a0] ;  /* 0x00011400ff0477ac */ /* 0x000ea40008000800 */
[----:B--2---:R-:W-:Y:S02]  /*0270*/  MOV R70, UR4 ;  /* 0x0000000400467c02 */ /* 0x004fe40008000f00 */
.L_x_2:
[----:B------:R-:W-:Y:S01]  /*0280*/  IMAD.U32 R0, RZ, RZ, UR18 ;  /* 0x00000012ff007e24 */ /* 0x000fe2000f8e00ff */
[----:B------:R-:W-:Y:S04]  /*0290*/  BSSY.RECONVERGENT B0, `(.L_x_4) ;  /* 0x000000c000007945 */ /* 0x000fe80003800200 */
[C---:B------:R-:W-:Y:S02]  /*02a0*/  ISETP.NE.OR P2, PT, R0.reuse, 0x1, !P1 ;  /* 0x000000010000780c */ /* 0x040fe40004f45670 */
[----:B------:R-:W-:-:S11]  /*02b0*/  ISETP.NE.OR P0, PT, R0, 0x3, !P1 ;  /* 0x000000030000780c */ /* 0x000fd60004f05670 */
[----:B------:R-:W-:Y:S05]  /*02c0*/  @P2 BRA `(.L_x_5) ;  /* 0x0000000000202947 */ /* 0x000fea0003800000 */
[----:B------:R-:W3:Y:S02]  /*02d0*/  LDCU.64 UR4, c[0x0][0x348] ;  /* 0x00006900ff0477ac */ /* 0x000ee40008000a00 */
[----:B---3--:R-:W-:Y:S02]  /*02e0*/  UIADD3 UR6, UP1, UPT, UR4, 0x80, URZ ;  /* 0x0000008004067890 */ /* 0x008fe4000ff3e0ff */
[----:B------:R-:W-:Y:S02]  /*02f0*/  UIADD3 UR4, UP0, UPT, UR4, 0x180, URZ ;  /* 0x0000018004047890 */ /* 0x000fe4000ff1e0ff */
[----:B------:R-:W-:Y:S02]  /*0300*/  UIADD3.X UR7, UPT, UPT, URZ, UR5, URZ, UP1, !UPT ;  /* 0x00000005ff077290 */ /* 0x000fe40008ffe4ff */
[----:B------:R-:W-:-:S07]  /*0310*/  UIADD3.X UR5, UPT, UPT, URZ, UR5, URZ, UP0, !UPT ;  /* 0x00000005ff057290 */ /* 0x000fce00087fe4ff */
[----:B------:R3:W-:Y:S02]  /*0320*/  UTMACCTL.PF [UR6] ;  /* 0x00000000060079b9 */ /* 0x0007e40008040000 */
[----:B------:R3:W-:Y:S02]  /*0330*/  UTMACCTL.PF [UR4] ;  /* 0x00000000040079b9 */ /* 0x0007e40008040000 */
[----:B---3--:R-:W-:Y:S01]  /*0340*/  NOP ;  /* 0x0000000000007918 */ /* 0x008fe20000000000 */
.L_x_5:
[----:B------:R-:W-:Y:S05]  /*0350*/  BSYNC.RECONVERGENT B0 ;  /* 0x0000000000007941 */ /* 0x000fea0003800200 */
.L_x_4:
[----:B------:R-:W-:Y:S04]  /*0360*/  BSSY.RECONVERGENT B0, `(.L_x_6) ;  /* 0x000000a000007945 */ /* 0x000fe80003800200 */
        /* <DEDUP_REMOVED lines=9> */
.L_x_7:
[----:B------:R-:W-:Y:S05]  /*0400*/  BSYNC.RECONVERGENT B0 ;  /* 0x0000000000007941 */ /* 0x000fea0003800200 */
.L_x_6:
[----:B------:R-:W3:Y:S01]  /*0410*/  LDCU.64 UR4, c[0x0][0x888] ;  /* 0x00011100ff0477ac */ /* 0x000ee20008000a00 */
[----:B------:R-:W-:Y:S02]  /*0420*/  UISETP.EQ.U32.AND UP1, UPT, UR8, URZ, UPT ;  /* 0x000000ff0800728c */ /* 0x000fe4000bf22070 */
[----:B------:R-:W-:Y:S02]  /*0430*/  UPLOP3.LUT UP3, UPT, UPT, UPT, UPT, 0x80, 0x8 ;  /* 0x000000000008789c */ /* 0x000fe40003f6f070 */
[----:B---3--:R-:W-:-:S04]  /*0440*/  UISETP.NE.U32.AND UP0, UPT, UR4, URZ, UPT ;  /* 0x000000ff0400728c */ /* 0x008fc8000bf05070 */
[----:B------:R-:W-:-:S04]  /*0450*/  UISETP.NE.AND.EX UP0, UPT, UR5, URZ, UPT, UP0 ;  /* 0x000000ff0500728c */ /* 0x000fc8000bf05300 */
[----:B------:R-:W-:-:S04]  /*0460*/  UISETP.EQ.OR.EX UP2, UPT, UR9, URZ, !UP0, UP1 ;  /* 0x000000ff0900728c */ /* 0x000fc8000c742710 */
[----:B------:R-:W-:-:S05]  /*0470*/  UP2UR UR61, UPR, URZ, 0x4 ;  /* 0x00000004ff3d7883 */ /* 0x000fca0008000000 */
[----:B------:R-:W-:Y:S07]  /*0480*/  BRA.U !UP2, `(.L_x_8) ;  /* 0x000000010a207547 */ /* 0x000fee000b800000 */
[----:B-----5:R-:W-:Y:S01]  /*0490*/  R2UR UR5, R72 ;  /* 0x00000000480572ca */ /* 0x020fe200000e0000 */
[----:B------:R-:W-:Y:S02]  /*04a0*/  UISETP.NE.U32.AND UP1, UPT, UR8, URZ, UPT ;  /* 0x000000ff0800728c */ /* 0x000fe4000bf25070 */
[----:B------:R-:W-:Y:S02]  /*04b0*/  USEL UR4, URZ, 0xffffffff, UP0 ;  /* 0xffffffffff047887 */ /* 0x000fe40008000000 */
[----:B------:R-:W-:-:S08]  /*04c0*/  UISETP.NE.AND.EX UP1, UPT, UR9, URZ, UPT, UP1 ;  /* 0x000000ff0900728c */ /* 0x000fd0000bf25310 */
[----:B------:R-:W-:-:S04]  /*04d0*/  UISETP.NE.AND UP0, UPT, UR5, URZ, UPT ;  /* 0x000000ff0500728c */ /* 0x000fc8000bf05270 */
[----:B------:R-:W-:-:S04]  /*04e0*/  @!UP1 USEL UR4, URZ, 0xffffffff, UP0 ;  /* 0xffffffffff049887 */ /* 0x000fc80008000000 */
[----:B------:R-:W-:-:S04]  /*04f0*/  ULOP3.LUT UR4, UR4, 0x1, URZ, 0xc0, !UPT ;  /* 0x0000000104047892 */ /* 0x000fc8000f8ec0ff */
[----:B------:R-:W-:-:S11]  /*0500*/  UISETP.NE.U32.AND UP3, UPT, UR4, 0x1, UPT ;  /* 0x000000010400788c */ /* 0x000fd6000bf65070 */
.L_x_8:
[----:B------:R-:W3:Y:S01]  /*0510*/  SHFL.IDX PT, R0, R148, RZ, 0x1f ;  /* 0x00001fff94007589 */ /* 0x000ee200000e0000 */
[----:B------:R-:W-:-:S04]  /*0520*/  UISETP.NE.AND UP0, UPT, UR18, 0x2, UPT ;  /* 0x000000021200788c */ /* 0x000fc8000bf05270 */
[----:B------:R-:W-:Y:S02]  /*0530*/  UISETP.EQ.AND UP1, UPT, UR33, URZ, !UP0 ;  /* 0x000000ff2100728c */ /* 0x000fe4000c722270 */
[----:B------:R-:W-:-:S04]  /*0540*/  USEL UR34, URZ, 0x1, UP0 ;  /* 0x00000001ff227887 */ /* 0x000fc80008000000 */
[----:B------:R-:W-:Y:S02]  /*0550*/  PLOP3.LUT P3, PT, P1, PT, UP1, 0x80, 0x8 ;  /* 0x000000000008781c */ /* 0x000fe40000f6f018 */
[----:B---3--:R-:W-:-:S13]  /*0560*/  ISETP.NE.AND P0, PT, R0, RZ, PT ;  /* 0x000000ff0000720c */ /* 0x008fda0003f05270 */
[----:B------:R-:W-:Y:S05]  /*0570*/  @P0 BRA `(.L_x_9) ;  /* 0x00000000005c0947 */ /* 0x000fea0003800000 */
[----:B------:R-:W-:Y:S01]  /*0580*/  UMOV UR4, 0x400 ;  /* 0x0000040000047882 */ /* 0x000fe20000000000 */
[----:B------:R-:W-:Y:S01]  /*0590*/  UMOV UR8, 0x1 ;  /* 0x0000000100087882 */ /* 0x000fe20000000000 */
[----:B------:R-:W-:Y:S01]  /*05a0*/  UMOV UR6, 0x2 ;  /* 0x0000000200067882 */ /* 0x000fe20000000000 */
[----:B------:R-:W-:Y:S02]  /*05b0*/  ULEA UR4, UR55, UR4, 0x18 ;  /* 0x0000000437047291 */ /* 0x000fe4000f8ec0ff */
[----:B------:R-:W-:-:S04]  /*05c0*/  UIADD3 UR8, UPT, UPT, -UR8, 0x100000, URZ ;  /* 0x0010000008087890 */ /* 0x000fc8000fffe1ff */
[----:B------:R-:W-:Y:S02]  /*05d0*/  USHF.L.U32 UR9, UR8, 0xb, URZ ;  /* 0x0000000b08097899 */ /* 0x000fe400080006ff */
[----:B------:R-:W-:Y:S02]  /*05e0*/  USHF.L.U32 UR8, UR8, 0x1, URZ ;  /* 0x0000000108087899 */ /* 0x000fe400080006ff */
[----:B------:R-:W-:-:S04]  /*05f0*/  UIADD3 UR6, UPT, UPT, -UR6, 0x100000, URZ ;  /* 0x0010000006067890 */ /* 0x000fc8000fffe1ff */
[----:B------:R-:W-:Y:S02]  /*0600*/  USHF.L.U32 UR7, UR6, 0xb, URZ ;  /* 0x0000000b06077899 */ /* 0x000fe400080006ff */
[----:B------:R-:W-:Y:S01]  /*0610*/  USHF.L.U32 UR6, UR6, 0x1, URZ ;  /* 0x0000000106067899 */ /* 0x000fe200080006ff */
[----:B------:R-:W-:Y:S01]  /*0620*/  ELECT P0, URZ, PT ;  /* 0x0000000000ff782f */ /* 0x000fe20003800000 */
[----:B------:R-:W3:Y:S02]  /*0630*/  FENCE.VIEW.ASYNC.S ;  /* 0x00000000000073c6 */ /* 0x000ee40000000000 */
[----:B---3--:R3:W4:Y:S08]  /*0640*/  SYNCS.EXCH.64 URZ, [UR4], UR8 ;  /* 0x0000000804ff75b2 */ /* 0x0087300008000100 */
[----:B------:R3:W1:Y:S01]  /*0650*/  SYNCS.EXCH.64 URZ, [UR4+0x28], UR6 ;  /* 0x0000280604ff75b2 */ /* 0x0006620008000100 */
        /* <DEDUP_REMOVED lines=8> */
[----:B------:R-:W-:Y:S01]  /*06e0*/  NOP ;  /* 0x0000000000007918 */ /* 0x000fe20000000000 */
.L_x_9:
[----:B------:R-:W2:Y:S01]  /*06f0*/  SHFL.IDX PT, R0, R148, RZ, 0x1f ;  /* 0x00001fff94007589 */ /* 0x000ea200000e0000 */
[----:B------:R-:W-:Y:S01]  /*0700*/  NOP ;  /* 0x0000000000007918 */ /* 0x000fe20000000000 */
[----:B--2---:R-:W-:-:S13]  /*0710*/  ISETP.NE.AND P0, PT, R0, 0x1, PT ;  /* 0x000000010000780c */ /* 0x004fda0003f05270 */
[----:B------:R-:W-:Y:S05]  /*0720*/  @P0 BRA `(.L_x_10) ;  /* 0x00000000003c0947 */ /* 0x000fea0003800000 */
[----:B---3--:R-:W-:Y:S01]  /*0730*/  UMOV UR4, 0x400 ;  /* 0x0000040000047882 */ /* 0x008fe20000000000 */
        /* <DEDUP_REMOVED lines=10> */
[----:B------:R-:W2:Y:S02]  /*07e0*/  FENCE.VIEW.ASYNC.S ;  /* 0x00000000000073c6 */ /* 0x000ea40000000000 */
[----:B--2---:R2:W3:Y:S08]  /*07f0*/  SYNCS.EXCH.64 URZ, [UR4+0x50], UR8 ;  /* 0x0000500804ff75b2 */ /* 0x0044f00008000100 */
[----:B------:R2:W1:Y:S01]  /*0800*/  SYNCS.EXCH.64 URZ, [UR4+0x58], UR6 ;  /* 0x0000580604ff75b2 */ /* 0x0004620008000100 */
[----:B------:R-:W-:Y:S01]  /*0810*/  NOP ;  /* 0x0000000000007918 */ /* 0x000fe20000000000 */
.L_x_10:
[----:B------:R-:W4:Y:S01]  /*0820*/  SHFL.IDX PT, R0, R148, RZ, 0x1f ;  /* 0x00001fff94007589 */ /* 0x000f2200000e0000 */
[----:B------:R-:W-:Y:S01]  /*0830*/  NOP ;  /* 0x0000000000007918 */ /* 0x000fe20000000000 */
[----:B----4-:R-:W-:-:S13]  /*0840*/  ISETP.NE.AND P0, PT, R0, 0x3, PT ;  /* 0x000000030000780c */ /* 0x010fda0003f05270 */
[----:B------:R-:W-:Y:S05]  /*0850*/  @P0 BRA `(.L_x_11) ;  /* 0x00000000002c0947 */ /* 0x000fea0003800000 */
[----:B--23--:R-:W-:Y:S01]  /*0860*/  UMOV UR6, 0x400 ;  /* 0x0000040000067882 */ /* 0x00cfe20000000000 */
[----:B------:R-:W-:Y:S01]  /*0870*/  UMOV UR4, 0x20 ;  /* 0x0000002000047882 */ /* 0x000fe20000000000 */
[----:B------:R-:W-:Y:S02]  /*0880*/  ULEA UR6, UR55, UR6, 0x18 ;  /* 0x0000000637067291 */ /* 0x000fe4000f8ec0ff */
[----:B------:R-:W-:-:S04]  /*0890*/  UIADD3 UR4, UPT, UPT, -UR4, 0x100000, URZ ;  /* 0x0010000004047890 */ /* 0x000fc8000fffe1ff */
[----:B------:R-:W-:Y:S02]  /*08a0*/  USHF.L.U32 UR5, UR4, 0xb, URZ ;  /* 0x0000000b04057899 */ /* 0x000fe400080006ff */
[----:B------:R-:W-:Y:S01]  /*08b0*/  USHF.L.U32 UR4, UR4, 0x1, URZ ;  /* 0x0000000104047899 */ /* 0x000fe200080006ff */
[----:B------:R-:W-:Y:S01]  /*08c0*/  ELECT P0, URZ, PT ;  /* 0x0000000000ff782f */ /* 0x000fe20003800000 */
[----:B------:R-:W2:Y:S10]  /*08d0*/  FENCE.VIEW.ASYNC.S ;  /* 0x00000000000073c6 */ /* 0x000eb40000000000 */
[----:B--2---:R4:W2:Y:S01]  /*08e0*/  SYNCS.EXCH.64 URZ, [UR6+0x60], UR4 ;  /* 0x0000600406ff75b2 */ /* 0x0048a20008000100 */
[----:B------:R4:W3:Y:S02]  /*08f0*/  SYNCS.EXCH.64 URZ, [UR6+0x68], UR4 ;  /* 0x0000680406ff75b2 */ /* 0x0008e40008000100 */
[----:B----4-:R-:W-:Y:S01]  /*0900*/  NOP ;  /* 0x0000000000007918 */ /* 0x010fe20000000000 */
.L_x_11:
[----:B------:R-:W4:Y:S01]  /*0910*/  SHFL.IDX PT, R0, R148, RZ, 0x1f ;  /* 0x00001fff94007589 */ /* 0x000f2200000e0000 */
[----:B------:R-:W-:Y:S01]  /*0920*/  NOP ;  /* 0x0000000000007918 */ /* 0x000fe20000000000 */
[----:B----4-:R-:W-:-:S13]  /*0930*/  ISETP.NE.AND P0, PT, R0, 0x4, PT ;  /* 0x000000040000780c */ /* 0x010fda0003f05270 */
[----:B------:R-:W-:Y:S05]  /*0940*/  @P0 BRA `(.L_x_12) ;  /* 0x0000000000480947 */ /* 0x000fea0003800000 */
[----:B--23--:R-:W-:Y:S01]  /*0950*/  UMOV UR4, 0x3a0 ;  /* 0x000003a000047882 */ /* 0x00cfe20000000000 */
[----:B------:R-:W-:Y:S01]  /*0960*/  UMOV UR6, 0x400 ;  /* 0x0000040000067882 */ /* 0x000fe20000000000 */
[----:B------:R-:W-:Y:S01]  /*0970*/  USEL UR4, UR4, 0x320, UP3 ;  /* 0x0000032004047887 */ /* 0x000fe20009800000 */
        /* <DEDUP_REMOVED lines=10> */
[----:B--2---:R4:W2:Y:S08]  /*0a20*/  SYNCS.EXCH.64 URZ, [UR6+0x70], UR8 ;  /* 0x0000700806ff75b2 */ /* 0x0048b00008000100 */
[----:B------:R4:W3:Y:S01]  /*0a30*/  SYNCS.EXCH.64 URZ, [UR6+0x80], UR4 ;  /* 0x0000800406ff75b2 */ /* 0x0008e20008000100 */
[----:B------:R4:W1:Y:S01]  /*0a40*/  SYNCS.EXCH.64 URZ, [UR6+0x78], UR8 ;  /* 0x0000780806ff75b2 */ /* 0x0008620008000100 */
[----:B------:R4:W1:Y:S02]  /*0a50*/  SYNCS.EXCH.64 URZ, [UR6+0x88], UR4 ;  /* 0x0000880406ff75b2 */ /* 0x0008640008000100 */
[----:B----4-:R-:W-:Y:S01]  /*0a60*/  NOP ;  /* 0x0000000000007918 */ /* 0x010fe20000000000 */
.L_x_12:
[----:B------:R-:W4:Y:S01]  /*0a70*/  SHFL.IDX PT, R0, R148, RZ, 0x1f ;  /* 0x00001fff94007589 */ /* 0x000f2200000e0000 */
[----:B------:R-:W-:Y:S01]  /*0a80*/  NOP ;  /* 0x0000000000007918 */ /* 0x000fe20000000000 */
[----:B----4-:R-:W-:-:S13]  /*0a90*/  ISETP.NE.AND P0, PT, R0, 0x5, PT ;  /* 0x000000050000780c */ /* 0x010fda0003f05270 */
[----:B------:R-:W-:Y:S05]  /*0aa0*/  @P0 BRA `(.L_x_13) ;  /* 0x0000000000540947 */ /* 0x000fea0003800000 */
[----:B--23--:R-:W-:Y:S01]  /*0ab0*/  UMOV UR4, 0x400 ;  /* 0x0000040000047882 */ /* 0x00cfe20000000000 */
        /* <DEDUP_REMOVED lines=14> */
[----:B------:R4:W1:Y:S01]  /*0ba0*/  SYNCS.EXCH.64 URZ, [UR4+0xb8], UR8 ;  /* 0x0000b80804ff75b2 */ /* 0x0008620008000100 */
[----:B------:R4:W1:Y:S01]  /*0bb0*/  SYNCS.EXCH.64 URZ, [UR4+0xa0], UR6 ;  /* 0x0000a00604ff75b2 */ /* 0x0008620008000100 */
[----:B------:R4:W1:Y:S01]  /*0bc0*/  SYNCS.EXCH.64 URZ, [UR4+0xc0], UR8 ;  /* 0x0000c00804ff75b2 */ /* 0x0008620008000100 */
[----:B------:R4:W1:Y:S01]  /*0bd0*/  SYNCS.EXCH.64 URZ, [UR4+0xa8], UR6 ;  /* 0x0000a80604ff75b2 */ /* 0x0008620008000100 */
[----:B------:R4:W1:Y:S02]  /*0be0*/  SYNCS.EXCH.64 URZ, [UR4+0xc8], UR8 ;  /* 0x0000c80804ff75b2 */ /* 0x0008640008000100 */
[----:B----4-:R-:W-:Y:S01]  /*0bf0*/  NOP ;  /* 0x0000000000007918 */ /* 0x010fe20000000000 */
.L_x_13:
[----:B------:R-:W4:Y:S01]  /*0c00*/  SHFL.IDX PT, R0, R148, RZ, 0x1f ;  /* 0x00001fff94007589 */ /* 0x000f2200000e0000 */
[----:B------:R-:W-:Y:S01]  /*0c10*/  ISETP.NE.OR P1, PT, RZ, UR18, !P1 ;  /* 0x00000012ff007c0c */ /* 0x000fe2000cf25670 */
        /* <DEDUP_REMOVED lines=12> */
[----:B------:R4:W3:Y:S01]  /*0ce0*/  SYNCS.EXCH.64 URZ, [UR4+0xe0], UR6 ;  /* 0x0000e00604ff75b2 */ /* 0x0008e20008000100 */
[----:B------:R4:W1:Y:S01]  /*0cf0*/  SYNCS.EXCH.64 URZ, [UR4+0xd8], UR6 ;  /* 0x0000d80604ff75b2 */ /* 0x0008620008000100 */
[----:B------:R4:W1:Y:S02]  /*0d00*/  SYNCS.EXCH.64 URZ, [UR4+0xe8], UR6 ;  /* 0x0000e80604ff75b2 */ /* 0x0008640008000100 */
[----:B----4-:R-:W-:Y:S01]  /*0d10*/  NOP ;  /* 0x0000000000007918 */ /* 0x010fe20000000000 */
.L_x_14:
[----:B------:R-:W-:Y:S01]  /*0d20*/  VOTEU.ALL UP0, P1 ;  /* 0x0000000000ff7886 */ /* 0x000fe20000800000 */
[----:B--23--:R-:W-:Y:S01]  /*0d30*/  UMOV UR4, 0x20 ;  /* 0x0000002000047882 */ /* 0x00cfe20000000000 */
[----:B------:R-:W2:Y:S01]  /*0d40*/  LDCU UR7, c[0x0][0x36c] ;  /* 0x00006d80ff0777ac */ /* 0x000ea20008000800 */
[----:B------:R-:W-:Y:S01]  /*0d50*/  NOP ;  /* 0x0000000000007918 */ /* 0x000fe20000000000 */
[----:B------:R-:W-:Y:S01]  /*0d60*/  LOP3.LUT R0, R142, 0x1f, RZ, 0xc0, !PT ;  /* 0x0000001f8e007812 */ /* 0x000fe200078ec0ff */
[----:B------:R-:W-:Y:S01]  /*0d70*/  @!UP0 UMOV UR6, 0x400 ;  /* 0x0000040000068882 */ /* 0x000fe20000000000 */
[----:B------:R-:W-:-:S04]  /*0d80*/  @!UP0 UIADD3 UR4, UPT, UPT, -UR4, 0x100000, URZ ;  /* 0x0010000004048890 */ /* 0x000fc8000fffe1ff */
[----:B------:R-:W-:Y:S02]  /*0d90*/  @!UP0 USHF.L.U32 UR5, UR4, 0xb, URZ ;  /* 0x0000000b04058899 */ /* 0x000fe400080006ff */
[----:B------:R-:W-:Y:S02]  /*0da0*/  @!UP0 USHF.L.U32 UR4, UR4, 0x1, URZ ;  /* 0x0000000104048899 */ /* 0x000fe400080006ff */
[----:B------:R-:W-:Y:S01]  /*0db0*/  @!UP0 ULEA UR6, UR55, UR6, 0x18 ;  /* 0x0000000637068291 */ /* 0x000fe2000f8ec0ff */
[----:B------:R-:W-:Y:S01]  /*0dc0*/  VOTEU.ALL UP0, P1 ;  /* 0x0000000000ff7886 */ /* 0x000fe20000800000 */
[----:B------:R-:W-:Y:S02]  /*0dd0*/  UISETP.NE.AND UP4, UPT, UR18, URZ, UPT ;  /* 0x000000ff1200728c */ /* 0x000fe4000bf85270 */
[----:B--2---:R-:W-:Y:S01]  /*0de0*/  UISETP.EQ.U32.AND UP5, UPT, UR7, 0x1, UPT ;  /* 0x000000010700788c */ /* 0x004fe2000bfa2070 */
[----:B------:R-:W2:Y:S07]  /*0df0*/  FENCE.VIEW.ASYNC.S ;  /* 0x00000000000073c6 */ /* 0x000eae0000000000 */
[----:B--2---:R2:W3:Y:S01]  /*0e00*/  @!UP0 SYNCS.EXCH.64 URZ, [UR6+0xf0], UR4 ;  /* 0x0000f00406ff85b2 */ /* 0x0044e20008000100 */
[----:B------:R-:W-:Y:S05]  /*0e10*/  BRA.U !UP5, `(.L_x_15) ;  /* 0x000000010d087547 */ /* 0x000fea000b800000 */
[----:B-1-3--:R-:W-:Y:S01]  /*0e20*/  UCGABAR_ARV ;  /* 0x00000000000079c7 */ /* 0x00afe20008000000 */
[----:B------:R-:W-:Y:S05]  /*0e30*/  BRA `(.L_x_16) ;  /* 0x0000000000047947 */ /* 0x000fea0003800000 */
.L_x_15:
[----:B-1-3--:R-:W-:Y:S01]  /*0e40*/  NOP ;  /* 0x0000000000007918 */ /* 0x00afe20000000000 */
.L_x_16:
[----:B------:R-:W1:Y:S01]  /*0e50*/  S2UR UR28, SR_CTAID.X ;  /* 0x00000000001c79c3 */ /* 0x000e620000002500 */
[----:B------:R-:W-:-:S05]  /*0e60*/  CS2R.32 R3, SR_CgaSize ;  /* 0x0000000000037805 */ /* 0x000fca0000008a00 */
[----:B------:R-:W-:-:S05]  /*0e70*/  IMAD R3, R3, -0xa0, RZ ;  /* 0xffffff6003037824 */ /* 0x000fca00078e02ff */
[----:B--2---:R-:W-:-:S14]  /*0e80*/  R2UR UR5, R3 ;  /* 0x00000000030572ca */ /* 0x004fdc00000e0000 */
[----:B------:R-:W2:Y:S01]  /*0e90*/  LDCU UR5, c[0x0][UR5+0x2b0] ;  /* 0x00005600050577ac */ /* 0x000ea20008000800 */
[----:B------:R-:W-:-:S05]  /*0ea0*/  CS2R.32 R3, SR_CgaSize ;  /* 0x0000000000037805 */ /* 0x000fca0000008a00 */
[----:B------:R-:W-:-:S05]  /*0eb0*/  IMAD R3, R3, -0xa0, RZ ;  /* 0xffffff6003037824 */ /* 0x000fca00078e02ff */
[----:B------:R-:W-:-:S14]  /*0ec0*/  R2UR UR4, R3 ;  /* 0x00000000030472ca */ /* 0x000fdc00000e0000 */
[----:B------:R-:W3:Y:S01]  /*0ed0*/  LDCU UR4, c[0x0][UR4+0x2b4] ;  /* 0x00005680040477ac */ /* 0x000ee20008000800 */
[----:B------:R-:W4:Y:S01]  /*0ee0*/  S2UR UR7, SR_CTAID.Y ;  /* 0x00000000000779c3 */ /* 0x000f220000002600 */
[----:B------:R-:W3:Y:S01]  /*0ef0*/  LDCU UR19, c[0x0][0xb24] ;  /* 0x00016480ff1377ac */ /* 0x000ee20008000800 */
[----:B------:R-:W-:-:S05]  /*0f00*/  CS2R.32 R3, SR_CgaSize ;  /* 0x0000000000037805 */ /* 0x000fca0000008a00 */
[----:B------:R-:W-:-:S05]  /*0f10*/  IMAD R3, R3, -0xa0, RZ ;  /* 0xffffff6003037824 */ /* 0x000fca00078e02ff */
[----:B------:R-:W-:-:S14]  /*0f20*/  R2UR UR60, R3 ;  /* 0x00000000033c72ca */ /* 0x000fdc00000e0000 */
[----:B------:R-:W3:Y:S01]  /*0f30*/  LDCU UR60, c[0x0][UR60+0x2a0] ;  /* 0x000054003c3c77ac */ /* 0x000ee20008000800 */
[----:B------:R-:W1:Y:S01]  /*0f40*/  S2UR UR36, SR_CTAID.Z ;  /* 0x00000000002479c3 */ /* 0x000e620000002700 */
[----:B------:R-:W-:-:S05]  /*0f50*/  CS2R.32 R3, SR_CgaSize ;  /* 0x0000000000037805 */ /* 0x000fca0000008a00 */
[----:B------:R-:W-:-:S05]  /*0f60*/  IMAD R3, R3, -0xa0, RZ ;  /* 0xffffff6003037824 */ /* 0x000fca00078e02ff */
[----:B------:R-:W-:-:S14]  /*0f70*/  R2UR UR57, R3 ;  /* 0x00000000033972ca */ /* 0x000fdc00000e0000 */
[----:B------:R-:W3:Y:S01]  /*0f80*/  LDCU UR57, c[0x0][UR57+0x2a4] ;  /* 0x00005480393977ac */ /* 0x000ee20008000800 */
[----:B------:R-:W-:Y:S02]  /*0f90*/  UISETP.GT.U32.AND UP0, UPT, UR33, 0xffff, UPT ;  /* 0x0000ffff2100788c */ /* 0x000fe4000bf04070 */
[----:B------:R-:W-:Y:S01]  /*0fa0*/  USHF.L.U32 UR24, UR55, 0xb, URZ ;  /* 0x0000000b37187899 */ /* 0x000fe200080006ff */
[----:B-1----:R-:W-:Y:S01]  /*0fb0*/  I2FP.F32.U32 R3, UR28 ;  /* 0x0000001c00037c45 */ /* 0x002fe20008201000 */
[----:B------:R-:W-:Y:S01]  /*0fc0*/  UMOV UR29, 0x5 ;  /* 0x00000005001d7882 */ /* 0x000fe20000000000 */
[----:B------:R-:W1:Y:S03]  /*0fd0*/  LDCU UR40, c[0x0][0xb24] ;  /* 0x00016480ff2877ac */ /* 0x000e660008000800 */
[----:B--2---:R-:W-:Y:S01]  /*0fe0*/  FMUL R3, R3, UR5 ;  /* 0x0000000503037c20 */ /* 0x004fe20008400000 */
[----:B------:R-:W-:Y:S01]  /*0ff0*/  USEL UR5, UR33, 0xffff, !UP0 ;  /* 0x0000ffff21057887 */ /* 0x000fe2000c000000 */
[----:B----4-:R-:W-:Y:S01]  /*1000*/  I2FP.F32.U32 R2, UR7 ;  /* 0x0000000700027c45 */ /* 0x010fe20008201000 */
[----:B------:R-:W2:Y:S03]  /*1010*/  LDCU UR27, c[0x0][0xb30] ;  /* 0x00016600ff1b77ac */ /* 0x000ea60008000800 */
[----:B------:R-:W4:Y:S01]  /*1020*/  F2I.U32.TRUNC.NTZ R3, R3 ;  /* 0x0000000300037305 */ /* 0x000f22000020f000 */
[----:B---3--:R-:W-:Y:S01]  /*1030*/  FMUL R2, R2, UR4 ;  /* 0x0000000402027c20 */ /* 0x008fe20008400000 */
[----:B------:R-:W-:-:S02]  /*1040*/  ULOP3.LUT UR25, UR5, 0xffff, URZ, 0xc0, !UPT ;  /* 0x0000ffff05197892 */ /* 0x000fc4000f8ec0ff */
[----:B------:R-:W-:Y:S01]  /*1050*/  UISETP.GE.AND UP2, UPT, UR19, 0x1, UPT ;  /* 0x000000011300788c */ /* 0x000fe2000bf46270 */
[----:B------:R-:W-:-:S03]  /*1060*/  UMOV UR46, UR7 ;  /* 0x00000007002e7c82 */ /* 0x000fc60008000000 */
[----:B------:R-:W3:Y:S01]  /*1070*/  F2I.U32.TRUNC.NTZ R2, R2 ;  /* 0x0000000200027305 */ /* 0x000ee2000020f000 */
[----:B------:R-:W-:Y:S01]  /*1080*/  UMOV UR45, UR28 ;  /* 0x0000001c002d7c82 */ /* 0x000fe20008000000 */
[----:B----4-:R-:W-:Y:S02]  /*1090*/  R2UR UR4, R3 ;  /* 0x00000000030472ca */ /* 0x010fe400000e0000 */
[----:B------:R-:W-:Y:S02]  /*10a0*/  PRMT R3, RZ, 0x7610, R3 ;  /* 0x00007610ff037816 */ /* 0x000fe40000000003 */
[----:B---3--:R-:W-:Y:S02]  /*10b0*/  R2UR UR6, R2 ;  /* 0x00000000020672ca */ /* 0x008fe400000e0000 */
[----:B------:R-:W-:-:S07]  /*10c0*/  PRMT R2, RZ, 0x7610, R2 ;  /* 0x00007610ff027816 */ /* 0x000fce0000000002 */
[----:B------:R-:W-:-:S04]  /*10d0*/  UIADD3 UR5, UPT, UPT, -UR4, URZ, URZ ;  /* 0x000000ff04057290 */ /* 0x000fc8000fffe1ff */
[----:B------:R-:W-:Y:S02]  /*10e0*/  UIMAD UR60, UR60, UR5, UR28 ;  /* 0x000000053c3c72a4 */ /* 0x000fe4000f8e021c */
[----:B------:R-:W-:-:S04]  /*10f0*/  UIADD3 UR4, UPT, UPT, -UR6, URZ, URZ ;  /* 0x000000ff06047290 */ /* 0x000fc8000fffe1ff */
[----:B------:R-:W-:Y:S01]  /*1100*/  UIMAD UR57, UR57, UR4, UR7 ;  /* 0x00000004393972a4 */ /* 0x000fe2000f8e0207 */
[----:B-12---:R-:W-:Y:S11]  /*1110*/  BRA.U UP4, `(.L_x_17) ;  /* 0x00000001043c7547 */ /* 0x006ff6000b800000 */
[----:B------:R-:W-:Y:S02]  /*1120*/  UISETP.GT.U32.AND UP0, UPT, UR60, 0x1, UPT ;  /* 0x000000013c00788c */ /* 0x000fe4000bf04070 */
[----:B------:R-:W-:Y:S02]  /*1130*/  ULOP3.LUT UR4, UR60, 0xfffffffe, URZ, 0xc0, !UPT ;  /* 0xfffffffe3c047892 */ /* 0x000fe4000f8ec0ff */
[----:B------:R-:W-:Y:S02]  /*1140*/  UISETP.NE.AND UP1, UPT, UR57, URZ, UP0 ;  /* 0x000000ff3900728c */ /* 0x000fe40008725270 */
[----:B------:R-:W-:Y:S02]  /*1150*/  UISETP.NE.AND UP0, UPT, UR57, 0x1, UP0 ;  /* 0x000000013900788c */ /* 0x000fe40008705270 */
[----:B------:R-:W-:Y:S02]  /*1160*/  USEL UR7, URZ, 0x1, UP1 ;  /* 0x00000001ff077887 */ /* 0x000fe40008800000 */
[----:B------:R-:W-:-:S02]  /*1170*/  USEL UR6, URZ, 0x4, UP0 ;  /* 0x00000004ff067887 */ /* 0x000fc40008000000 */
[----:B------:R-:W-:Y:S02]  /*1180*/  USEL UR5, URZ, 0x2, UP1 ;  /* 0x00000002ff057887 */ /* 0x000fe40008800000 */
[----:B------:R-:W-:Y:S02]  /*1190*/  ULEA UR4, UR57, UR4, 0x1 ;  /* 0x0000000439047291 */ /* 0x000fe4000f8e08ff */
[----:B------:R-:W-:Y:S02]  /*11a0*/  USEL UR8, URZ, 0x8, UP0 ;  /* 0x00000008ff087887 */ /* 0x000fe40008000000 */
[----:B------:R-:W-:-:S03]  /*11b0*/  UIADD3 UR5, UPT, UPT, UR5, UR6, UR7 ;  /* 0x0000000605057290 */ /* 0x000fc6000fffe007 */
[----:B------:R-:W-:Y:S01]  /*11c0*/  UMOV UR6, 0x3 ;  /* 0x0000000300067882 */ /* 0x000fe20000000000 */
[----:B------:R-:W-:Y:S02]  /*11d0*/  UIADD3 UR5, UPT, UPT, UR5, UR8, URZ ;  /* 0x0000000805057290 */ /* 0x000fe4000fffe0ff */
[----:B------:R-:W-:-:S04]  /*11e0*/  USHF.L.U32 UR4, UR6, UR4, URZ ;  /* 0x0000000406047299 */ /* 0x000fc800080006ff */
[----:B------:R-:W-:Y:S02]  /*11f0*/  MOV R3, UR5 ;  /* 0x0000000500037c02 */ /* 0x000fe40008000f00 */
[----:B------:R-:W-:Y:S02]  /*1200*/  MOV R2, UR4 ;  /* 0x0000000400027c02 */ /* 0x000fe40008000f00 */
.L_x_17:
[----:B------:R-:W-:Y:S05]  /*1210*/  BRA.U !UP2, `(.L_x_18) ;  /* 0x000000010ad47547 */ /* 0x000fea000b800000 */
[----:B------:R-:W1:Y:S01]  /*1220*/  LDCU.128 UR20, c[0x0][0xb10] ;  /* 0x00016200ff1477ac */ /* 0x000e620008000c00 */
[----:B------:R-:W2:Y:S01]  /*1230*/  LDCU UR6, c[0x0][0x370] ;  /* 0x00006e00ff0677ac */ /* 0x000ea20008000800 */
[----:B------:R-:W3:Y:S01]  /*1240*/  LDCU UR5, c[0x0][0x374] ;  /* 0x00006e80ff0577ac */ /* 0x000ee20008000800 */
[----:B------:R-:W4:Y:S01]  /*1250*/  LDCU UR26, c[0x0][0xb0c] ;  /* 0x00016180ff1a77ac */ /* 0x000f220008000800 */
[----:B------:R-:W4:Y:S01]  /*1260*/  LDCU UR4, c[0x0][0xb20] ;  /* 0x00016400ff0477ac */ /* 0x000f220008000800 */
[----:B------:R-:W4:Y:S01]  /*1270*/  LDCU.64 UR8, c[0x0][0xb28] ;  /* 0x00016500ff0877ac */ /* 0x000f220008000a00 */
[----:B-1----:R-:W-:Y:S02]  /*1280*/  UISETP.NE.AND UP0, UPT, UR22, 0x1, UPT ;  /* 0x000000011600788c */ /* 0x002fe4000bf05270 */
[----:B---3--:R-:W-:Y:S02]  /*1290*/  UIMAD.WIDE.U32 UR10, UR5, UR23, URZ ;  /* 0x00000017050a72a5 */ /* 0x008fe4000f8e00ff */
[----:B--2---:R-:W-:-:S02]  /*12a0*/  UIMAD.WIDE.U32 UR12, UR6, UR20, URZ ;  /* 0x00000014060c72a5 */ /* 0x004fc4000f8e00ff */
[----:B----4-:R-:W-:Y:S02]  /*12b0*/  UISETP.NE.AND UP1, UPT, UR26, 0x1, UPT ;  /* 0x000000011a00788c */ /* 0x010fe4000bf25270 */
[----:B------:R-:W-:Y:S01]  /*12c0*/  UISETP.NE.AND UP2, UPT, UR19, 0x1, UPT ;  /* 0x000000011300788c */ /* 0x000fe2000bf45270 */
[----:B------:R-:W-:Y:S02]  /*12d0*/  UMOV UR10, UR11 ;  /* 0x0000000b000a7c82 */ /* 0x000fe40008000000 */
[----:B------:R-:W-:Y:S01]  /*12e0*/  UMOV UR12, UR13 ;  /* 0x0000000d000c7c82 */ /* 0x000fe20008000000 */
[----:B------:R-:W-:Y:S02]  /*12f0*/  @UP0 USHF.R.U32.HI UR5, URZ, UR4, UR10 ;  /* 0x00000004ff050299 */ /* 0x000fe4000801160a */
[----:B------:R-:W-:Y:S02]  /*1300*/  UIMAD.WIDE.U32 UR16, UR46, UR23, URZ ;  /* 0x000000172e1072a5 */ /* 0x000fe4000f8e00ff */
[----:B------:R-:W-:-:S02]  /*1310*/  UIMAD.WIDE.U32 UR10, UR5, UR8, URZ ;  /* 0x00000008050a72a5 */ /* 0x000fc4000f8e00ff */
[----:B------:R-:W-:Y:S02]  /*1320*/  @UP1 USHF.R.U32.HI UR6, URZ, UR21, UR12 ;  /* 0x00000015ff061299 */ /* 0x000fe4000801160c */
[----:B------:R-:W-:Y:S02]  /*1330*/  UIMAD.WIDE.U32 UR14, UR28, UR20, URZ ;  /* 0x000000141c0e72a5 */ /* 0x000fe4000f8e00ff */
[----:B------:R-:W-:Y:S01]  /*1340*/  UIMAD.WIDE.U32 UR12, UR6, UR8, URZ ;  /* 0x00000008060c72a5 */ /* 0x000fe2000f8e00ff */
[----:B------:R-:W-:Y:S01]  /*1350*/  UMOV UR16, UR17 ;  /* 0x0000001100107c82 */ /* 0x000fe20008000000 */
[----:B------:R-:W-:Y:S01]  /*1360*/  UMOV UR10, UR11 ;  /* 0x0000000b000a7c82 */ /* 0x000fe20008000000 */
[----:B------:R-:W-:Y:S02]  /*1370*/  USHF.R.U32.HI UR16, URZ, UR4, UR16 ;  /* 0x00000004ff107299 */ /* 0x000fe40008011610 */
[----:B------:R-:W-:Y:S02]  /*1380*/  @UP2 USHF.R.U32.HI UR5, URZ, UR9, UR10 ;  /* 0x00000009ff052299 */ /* 0x000fe4000801160a */
[----:B------:R-:W-:Y:S01]  /*1390*/  UMOV UR7, UR13 ;  /* 0x0000000d00077c82 */ /* 0x000fe20008000000 */
[----:B------:R-:W-:Y:S01]  /*13a0*/  UMOV UR14, UR15 ;  /* 0x0000000f000e7c82 */ /* 0x000fe20008000000 */
[----:B------:R-:W-:-:S02]  /*13b0*/  @UP2 USHF.R.U32.HI UR6, URZ, UR9, UR7 ;  /* 0x00000009ff062299 */ /* 0x000fc40008011607 */
[----:B------:R-:W-:Y:S02]  /*13c0*/  USHF.R.U32.HI UR14, URZ, UR21, UR14 ;  /* 0x00000015ff0e7299 */ /* 0x000fe4000801160e */
[----:B------:R-:W-:Y:S02]  /*13d0*/  USEL UR4, UR46, UR16, !UP0 ;  /* 0x000000102e047287 */ /* 0x000fe4000c000000 */
[----:B------:R-:W-:Y:S02]  /*13e0*/  UIMAD UR7, UR5, UR19, URZ ;  /* 0x00000013050772a4 */ /* 0x000fe4000f8e02ff */
[----:B------:R-:W-:Y:S02]  /*13f0*/  USEL UR5, UR28, UR14, !UP1 ;  /* 0x0000000e1c057287 */ /* 0x000fe4000c800000 */
[----:B------:R-:W-:Y:S02]  /*1400*/  UIMAD UR12, UR6, UR19, URZ ;  /* 0x00000013060c72a4 */ /* 0x000fe4000f8e02ff */
[----:B------:R-:W-:-:S02]  /*1410*/  UISETP.GE.AND UP0, UPT, UR4, UR7, UPT ;  /* 0x000000070400728c */ /* 0x000fc4000bf06270 */
[----:B------:R-:W-:Y:S02]  /*1420*/  UIMAD.WIDE.U32 UR10, UR4, UR8, URZ ;  /* 0x00000008040a72a5 */ /* 0x000fe4000f8e00ff */
[----:B------:R-:W-:Y:S02]  /*1430*/  UISETP.GE.OR UP0, UPT, UR5, UR12, UP0 ;  /* 0x0000000c0500728c */ /* 0x000fe40008706670 */
[----:B------:R-:W-:Y:S02]  /*1440*/  UIMAD.WIDE.U32 UR12, UR5, UR8, URZ ;  /* 0x00000008050c72a5 */ /* 0x000fe4000f8e00ff */
[----:B------:R-:W-:Y:S01]  /*1450*/  UIADD3 UR10, UPT, UPT, -UR4, URZ, URZ ;  /* 0x000000ff040a7290 */ /* 0x000fe2000fffe1ff */
[----:B------:R-:W-:Y:S01]  /*1460*/  UMOV UR8, UR11 ;  /* 0x0000000b00087c82 */ /* 0x000fe20008000000 */
[----:B------:R-:W-:Y:S02]  /*1470*/  UIADD3 UR45, UPT, UPT, -UR5, URZ, URZ ;  /* 0x000000ff052d7290 */ /* 0x000fe4000fffe1ff */
[----:B------:R-:W-:-:S03]  /*1480*/  USHF.R.U32.HI UR8, URZ, UR9, UR8 ;  /* 0x00000009ff087299 */ /* 0x000fc60008011608 */
[----:B------:R-:W-:Y:S01]  /*1490*/  @!UP0 UMOV UR7, UR13 ;  /* 0x0000000d00078c82 */ /* 0x000fe20008000000 */
[----:B------:R-:W-:Y:S02]  /*14a0*/  UIMAD UR46, UR22, UR10, UR46 ;  /* 0x0000000a162e72a4 */ /* 0x000fe4000f8e022e */
[----:B------:R-:W-:Y:S02]  /*14b0*/  USEL UR8, UR4, UR8, !UP2 ;  /* 0x0000000804087287 */ /* 0x000fe4000d000000 */
[----:B------:R-:W-:Y:S02]  /*14c0*/  @!UP0 USHF.R.U32.HI UR7, URZ, UR9, UR7 ;  /* 0x00000009ff078299 */ /* 0x000fe40008011607 */
[----:B------:R-:W-:Y:S02]  /*14d0*/  UIADD3 UR9, UPT, UPT, -UR8, URZ, URZ ;  /* 0x000000ff08097290 */ /* 0x000fe4000fffe1ff */
[----:B------:R-:W-:Y:S02]  /*14e0*/  @!UP0 USEL UR7, UR5, UR7, !UP2 ;  /* 0x0000000705078287 */ /* 0x000fe4000d000000 */
[----:B------:R-:W-:-:S02]  /*14f0*/  UIMAD UR9, UR19, UR9, UR4 ;  /* 0x00000009130972a4 */ /* 0x000fc4000f8e0204 */
[----:B------:R-:W-:Y:S02]  /*1500*/  @!UP0 UIADD3 UR8, UPT, UPT, UR8, -UR7, URZ ;  /* 0x8000000708088290 */ /* 0x000fe4000fffe0ff */
[----:B------:R-:W-:Y:S02]  /*1510*/  @!UP0 UIMAD UR6, UR9, UR6, UR7 ;  /* 0x00000006090682a4 */ /* 0x000fe4000f8e0207 */
[----:B------:R-:W-:Y:S02]  /*1520*/  @!UP0 UIMAD UR4, UR8, UR19, UR5 ;  /* 0x00000013080482a4 */ /* 0x000fe4000f8e0205 */
[----:B------:R-:W-:Y:S02]  /*1530*/  UIMAD UR45, UR26, UR45, UR28 ;  /* 0x0000002d1a2d72a4 */ /* 0x000fe4000f8e021c */
[----:B------:R-:W-:Y:S01]  /*1540*/  UIMAD UR46, UR4, UR22, UR46 ;  /* 0x00000016042e72a4 */ /* 0x000fe2000f8e022e */
[----:B------:R-:W-:Y:S02]  /*1550*/  @!UP0 UMOV UR5, UR6 ;  /* 0x0000000600058c82 */ /* 0x000fe40008000000 */
[----:B------:R-:W-:-:S12]  /*1560*/  UIMAD UR45, UR5, UR26, UR45 ;  /* 0x0000001a052d72a4 */ /* 0x000fd8000f8e022d */
.L_x_18:
[----:B------:R-:W-:Y:S02]  /*1570*/  UISETP.NE.AND UP1, UPT, UR27, 0x1, UPT ;  /* 0x000000011b00788c */ /* 0x000fe4000bf25270 */
[----:B------:R-:W-:Y:S02]  /*1580*/  UISETP.NE.AND UP0, UPT, UR18, 0x2, UPT ;  /* 0x000000021200788c */ /* 0x000fe4000bf05270 */
[----:B------:R-:W-:Y:S02]  /*1590*/  ULOP3.LUT UR24, UR24, 0x1000, URZ, 0xc0, !UPT ;  /* 0x0000100018187892 */ /* 0x000fe4000f8ec0ff */
[----:B------:R-:W-:-:S03]  /*15a0*/  USHF.L.U32 UR21, UR29, UR25, URZ ;  /* 0x000000191d157299 */ /* 0x000fc600080006ff */
[----:B------:R-:W-:Y:S09]  /*15b0*/  BRA.U UP1, `(.L_x_19) ;  /* 0x0000000101447547 */ /* 0x000ff2000b800000 */
[----:B------:R-:W1:Y:S01]  /*15c0*/  LDCU.128 UR8, c[0x0][0xb10] ;  /* 0x00016200ff0877ac */ /* 0x000e620008000c00 */
[----:B------:R-:W2:Y:S01]  /*15d0*/  LDCU UR12, c[0x0][0xb0c] ;  /* 0x00016180ff0c77ac */ /* 0x000ea20008000800 */
[----:B------:R-:W3:Y:S01]  /*15e0*/  LDCU UR13, c[0x0][0xb20] ;  /* 0x00016400ff0d77ac */ /* 0x000ee20008000800 */
[----:B-1----:R-:W-:Y:S02]  /*15f0*/  UIMAD.WIDE.U32 UR6, UR45, UR8, URZ ;  /* 0x000000082d0672a5 */ /* 0x002fe4000f8e00ff */
[----:B------:R-:W-:Y:S02]  /*1600*/  UIMAD.WIDE.U32 UR4, UR46, UR11, URZ ;  /* 0x0000000b2e0472a5 */ /* 0x000fe4000f8e00ff */
[----:B--2---:R-:W-:Y:S02]  /*1610*/  UISETP.NE.AND UP2, UPT, UR12, 0x1, UPT ;  /* 0x000000010c00788c */ /* 0x004fe4000bf45270 */
[----:B------:R-:W-:Y:S01]  /*1620*/  UISETP.NE.AND UP1, UPT, UR10, 0x1, UPT ;  /* 0x000000010a00788c */ /* 0x000fe2000bf25270 */
[----:B------:R-:W-:-:S02]  /*1630*/  UMOV UR6, UR7 ;  /* 0x0000000700067c82 */ /* 0x000fc40008000000 */
[----:B------:R-:W-:Y:S01]  /*1640*/  UMOV UR4, UR5 ;  /* 0x0000000500047c82 */ /* 0x000fe20008000000 */
[----:B------:R-:W-:Y:S02]  /*1650*/  USHF.R.U32.HI UR6, URZ, UR9, UR6 ;  /* 0x00000009ff067299 */ /* 0x000fe40008011606 */
[----:B---3--:R-:W-:Y:S02]  /*1660*/  USHF.R.U32.HI UR4, URZ, UR13, UR4 ;  /* 0x0000000dff047299 */ /* 0x008fe40008011604 */
[----:B------:R-:W-:Y:S02]  /*1670*/  USEL UR5, UR45, UR6, !UP2 ;  /* 0x000000062d057287 */ /* 0x000fe4000d000000 */
[----:B------:R-:W-:-:S04]  /*1680*/  USEL UR4, UR46, UR4, !UP1 ;  /* 0x000000042e047287 */ /* 0x000fc8000c800000 */
[----:B------:R-:W-:Y:S02]  /*1690*/  UIADD3 UR6, UPT, UPT, -UR4, UR5, URZ ;  /* 0x0000000504067290 */ /* 0x000fe4000fffe1ff */
[----:B------:R-:W-:Y:S02]  /*16a0*/  UIADD3 UR4, UPT, UPT, UR4, -UR5, URZ ;  /* 0x8000000504047290 */ /* 0x000fe4000fffe0ff */
[----:B------:R-:W-:Y:S02]  /*16b0*/  UIMAD UR46, UR6, UR10, UR46 ;  /* 0x0000000a062e72a4 */ /* 0x000fe4000f8e022e */
[----:B------:R-:W-:-:S12]  /*16c0*/  UIMAD UR45, UR4, UR12, UR45 ;  /* 0x0000000c042d72a4 */ /* 0x000fd8000f8e022d */
.L_x_19:
[----:B------:R-:W-:Y:S05]  /*16d0*/  BRA.U !UP5, `(.L_x_20) ;  /* 0x000000010d0c7547 */ /* 0x000fea000b800000 */
[----:B------:R-:W-:Y:S01]  /*16e0*/  UCGABAR_WAIT ;  /* 0x0000000000007dc7 */ /* 0x000fe20008000000 */
[----:B------:R-:W-:Y:S01]  /*16f0*/  CCTL.IVALL ;  /* 0x00000000ff00798f */ /* 0x000fe20002000000 */
[----:B------:R-:W-:Y:S05]  /*1700*/  BRA `(.L_x_21) ;  /* 0x0000000000047947 */ /* 0x000fea0003800000 */
.L_x_20:
[----:B------:R-:W-:Y:S06]  /*1710*/  BAR.SYNC.DEFER_BLOCKING 0x0 ;  /* 0x0000000000007b1d */ /* 0x000fec0000010000 */
.L_x_21:
[----:B------:R-:W-:Y:S05]  /*1720*/  BRA.U UP0, `(.L_x_22) ;  /* 0x00000015000c7547 */ /* 0x000fea000b800000 */
[----:B------:R-:W1:Y:S01]  /*1730*/  LDCU UR6, c[0x0][0x38c] ;  /* 0x00007180ff0677ac */ /* 0x000e620008000800 */
[----:B------:R-:W-:Y:S01]  /*1740*/  PLOP3.LUT P1, PT, PT, PT, UP3, 0x80, 0x8 ;  /* 0x000000000008781c */ /* 0x000fe20003f2f038 */
[----:B------:R-:W-:Y:S01]  /*1750*/  IMAD.MOV.U32 R12, RZ, RZ, 0x1 ;  /* 0x00000001ff0c7424 */ /* 0x000fe200078e00ff */
[----:B------:R-:W-:Y:S01]  /*1760*/  ISETP.NE.AND P2, PT, R0, RZ, P3 ;  /* 0x000000ff0000720c */ /* 0x000fe20001f45270 */
[----:B------:R-:W-:Y:S01]  /*1770*/  USHF.L.U32 UR7, UR28, 0x7, URZ ;  /* 0x000000071c077899 */ /* 0x000fe200080006ff */
[----:B------:R-:W-:Y:S01]  /*1780*/  PLOP3.LUT P1, PT, P1, PT, PT, 0x8, 0x80 ;  /* 0x000000000080781c */ /* 0x000fe20000f2e170 */
[----:B------:R-:W-:Y:S01]  /*1790*/  USHF.L.U32 UR48, UR28, 0x5, URZ ;  /* 0x000000051c307899 */ /* 0x000fe200080006ff */
[----:B------:R-:W-:Y:S01]  /*17a0*/  CS2R R10, SRZ ;  /* 0x00000000000a7805 */ /* 0x000fe2000001ff00 */
[----:B------:R-:W-:Y:S01]  /*17b0*/  UISETP.NE.AND UP1, UPT, UR18, URZ, UPT ;  /* 0x000000ff1200728c */ /* 0x000fe2000bf25270 */
[----:B------:R-:W-:Y:S01]  /*17c0*/  IMAD.MOV.U32 R9, RZ, RZ, RZ ;  /* 0x000000ffff097224 */ /* 0x000fe200078e00ff */
[----:B------:R-:W2:Y:S01]  /*17d0*/  LDCU UR39, c[0x0][0x370] ;  /* 0x00006e00ff2777ac */ /* 0x000ea20008000800 */
[----:B------:R-:W-:Y:S01]  /*17e0*/  IMAD.MOV.U32 R8, RZ, RZ, 0x1 ;  /* 0x00000001ff087424 */ /* 0x000fe200078e00ff */
[----:B------:R-:W3:Y:S01]  /*17f0*/  LDCU.64 UR26, c[0x0][0x348] ;  /* 0x00006900ff1a77ac */ /* 0x000ee20008000a00 */
[----:B-1----:R-:W-:-:S02]  /*1800*/  UIADD3 UR5, UPT, UPT, UR6, 0x3f, URZ ;  /* 0x0000003f06057890 */ /* 0x002fc4000fffe0ff */
[----:B------:R-:W-:Y:S02]  /*1810*/  UIADD3 UR49, UPT, UPT, UR6, 0x7e, URZ ;  /* 0x0000007e06317890 */ /* 0x000fe4000fffe0ff */
[----:B------:R-:W-:Y:S01]  /*1820*/  USHF.R.S32.HI UR4, URZ, 0x1f, UR5 ;  /* 0x0000001fff047899 */ /* 0x000fe20008011405 */
[----:B------:R-:W1:Y:S03]  /*1830*/  LDCU UR38, c[0x0][0x374] ;  /* 0x00006e80ff2677ac */ /* 0x000e660008000800 */
[----:B------:R-:W-:Y:S02]  /*1840*/  ULEA.HI UR4, UR4, UR5, URZ, 0x6 ;  /* 0x0000000504047291 */ /* 0x000fe4000f8f30ff */
[----:B------:R-:W-:Y:S02]  /*1850*/  UIADD3 UR5, UPT, UPT, UR6, -0x1, URZ ;  /* 0xffffffff06057890 */ /* 0x000fe4000fffe0ff */
[----:B------:R-:W-:-:S02]  /*1860*/  USHF.R.S32.HI UR42, URZ, 0x6, UR4 ;  /* 0x00000006ff2a7899 */ /* 0x000fc40008011404 */
[----:B------:R-:W-:Y:S02]  /*1870*/  UISETP.GE.U32.AND UP2, UPT, UR5, -0x7f, UPT ;  /* 0xffffff810500788c */ /* 0x000fe4000bf46070 */
[----:B------:R-:W-:Y:S02]  /*1880*/  UISETP.LT.U32.AND UP0, UPT, UR42, 0x5, UPT ;  /* 0x000000052a00788c */ /* 0x000fe4000bf01070 */
[----:B------:R-:W-:Y:S02]  /*1890*/  ULOP3.LUT UR5, UR7, 0x80, URZ, 0xc0, !UPT ;  /* 0x0000008007057892 */ /* 0x000fe4000f8ec0ff */
[----:B------:R-:W-:Y:S02]  /*18a0*/  USEL UR41, UR42, 0x5, UP0 ;  /* 0x000000052a297887 */ /* 0x000fe40008000000 */
[----:B------:R-:W-:Y:S02]  /*18b0*/  ULEA.HI UR44, UR24, UR5, URZ, 0x1a ;  /* 0x00000005182c7291 */ /* 0x000fe4000f8fd0ff */
[----:B------:R-:W-:-:S02]  /*18c0*/  UIADD3 UR4, UPT, UPT, UR41, -0x1, URZ ;  /* 0xffffffff29047890 */ /* 0x000fc4000fffe0ff */
[----:B------:R-:W-:Y:S02]  /*18d0*/  @UP2 UIADD3 UR4, UPT, UPT, UR41, URZ, URZ ;  /* 0x000000ff29042290 */ /* 0x000fe4000fffe0ff */
[----:B------:R-:W-:Y:S02]  /*18e0*/  ULOP3.LUT UR48, UR48, 0x20, URZ, 0xc0, !UPT ;  /* 0x0000002030307892 */ /* 0x000fe4000f8ec0ff */
[----:B------:R-:W-:Y:S02]  /*18f0*/  USEL UR25, UR34, 0x2, UP1 ;  /* 0x0000000222197887 */ /* 0x000fe40008800000 */
[----:B------:R-:W-:Y:S02]  /*1900*/  UIADD3 UR47, UPT, UPT, UR42, -UR41, URZ ;  /* 0x800000292a2f7290 */ /* 0x000fe4000fffe0ff */
[----:B------:R-:W-:Y:S02]  /*1910*/  UIADD3 UR28, UPT, UPT, UR4, 0x1, URZ ;  /* 0x00000001041c7890 */ /* 0x000fe4000fffe0ff */
[----:B------:R-:W-:Y:S01]  /*1920*/  UIADD3 UR43, UPT, UPT, -UR4, URZ, URZ ;  /* 0x000000ff042b7290 */ /* 0x000fe2000fffe1ff */
[----:B-123--:R-:W-:-:S11]  /*1930*/  UMOV UR5, URZ ;  /* 0x000000ff00057c82 */ /* 0x00efd60008000000 */
.L_x_42:
[----:B------:R-:W-:Y:S01]  /*1940*/  UISETP.NE.AND UP0, UPT, UR55, URZ, UPT ;  /* 0x000000ff3700728c */ /* 0x000fe2000bf05270 */
[----:B------:R-:W1:Y:S08]  /*1950*/  S2UR UR55, SR_CgaCtaId ;  /* 0x00000000003779c3 */ /* 0x000e700000008800 */
[----:B------:R-:W-:Y:S05]  /*1960*/  BRA.U UP0, `(.L_x_23) ;  /* 0x0000000100347547 */ /* 0x000fea000b800000 */
[----:B------:R-:W2:Y:S01]  /*1970*/  S2R R0, SR_CgaCtaId ;  /* 0x0000000000007919 */ /* 0x000ea20000008800 */
[----:B------:R-:W-:-:S04]  /*1980*/  MOV R2, 0x400 ;  /* 0x0000040000027802 */ /* 0x000fc80000000f00 */
[----:B--2---:R-:W-:Y:S02]  /*1990*/  LEA R0, R0, R2, 0x18 ;  /* 0x0000000200007211 */ /* 0x004fe400078ec0ff */
[----:B------:R-:W-:-:S03]  /*19a0*/  SHF.L.U32 R2, R8, 0x1f, RZ ;  /* 0x0000001f08027819 */ /* 0x000fc600000006ff */
[----:B------:R-:W-:-:S04]  /*19b0*/  IMAD R0, R9, 0x8, R0 ;  /* 0x0000000809007824 */ /* 0x000fc800078e0200 */
[----:B------:R-:W2:Y:S02]  /*19c0*/  SYNCS.PHASECHK.TRANS64.TRYWAIT P0, [R0+URZ+0xe0], R2 ;  /* 0x0000e002000075a7 */ /* 0x000ea400080011ff */
[----:B--2---:R-:W-:Y:S05]  /*19d0*/  @!P0 BRA `(.L_x_24) ;  /* 0x0000005c003c8947 */ /* 0x004fea0003800000 */
.L_x_114:
[----:B------:R-:W-:Y:S01]  /*19e0*/  VIADD R9, R9, 0x1 ;  /* 0x0000000109097836 */ /* 0x000fe20000000000 */
[----:B------:R2:W-:Y:S04]  /*19f0*/  SYNCS.ARRIVE.TRANS64.A1T0 RZ, [R0+URZ+0xd0], RZ ;  /* 0x0000d0ff00ff79a7 */ /* 0x0005e800081000ff */
[----:B------:R-:W-:-:S04]  /*1a00*/  ISETP.NE.AND P0, PT, R9, 0x2, PT ;  /* 0x000000020900780c */ /* 0x000fc80003f05270 */
[----:B------:R-:W-:Y:S02]  /*1a10*/  SEL R9, R9, RZ, P0 ;  /* 0x000000ff09097207 */ /* 0x000fe40000000000 */
[----:B--2---:R-:W-:-:S04]  /*1a20*/  SEL R0, RZ, 0x1, P0 ;  /* 0x00000001ff007807 */ /* 0x004fc80000000000 */
[----:B------:R-:W-:-:S07]  /*1a30*/  LOP3.LUT R8, R8, R0, RZ, 0x3c, !PT ;  /* 0x0000000008087212 */ /* 0x000fce00078e3cff */
.L_x_23:
[----:B------:R-:W-:Y:S01]  /*1a40*/  UMOV UR6, 0x400 ;  /* 0x0000040000067882 */ /* 0x000fe20000000000 */
[----:B------:R-:W-:Y:S01]  /*1a50*/  SHF.L.U32 R0, R12, 0x1f, RZ ;  /* 0x0000001f0c007819 */ /* 0x000fe200000006ff */
[----:B-1----:R-:W-:Y:S02]  /*1a60*/  ULEA UR6, UR55, UR6, 0x18 ;  /* 0x0000000637067291 */ /* 0x002fe4000f8ec0ff */
[----:B------:R-:W-:Y:S02]  /*1a70*/  UISETP.GE.U32.AND UP0, UPT, UR49, 0x7f, UPT ;  /* 0x0000007f3100788c */ /* 0x000fe4000bf06070 */
[----:B------:R-:W-:Y:S02]  /*1a80*/  ULEA UR4, UR5, UR6, 0x3 ;  /* 0x0000000605047291 */ /* 0x000fe4000f8e18ff */
[----:B------:R-:W-:Y:S01]  /*1a90*/  ULEA UR11, UR46, UR48, 0x6 ;  /* 0x000000302e0b7291 */ /* 0x000fe2000f8e30ff */
[----:B------:R-:W-:-:S06]  /*1aa0*/  UMOV UR7, URZ ;  /* 0x000000ff00077c82 */ /* 0x000fcc0008000000 */
[----:B------:R1:W2:Y:S01]  /*1ab0*/  SYNCS.PHASECHK.TRANS64.TRYWAIT P0, [UR4+0x28], R0 ;  /* 0x00002800ff0075a7 */ /* 0x0002a20008001104 */
[----:B------:R-:W-:-:S04]  /*1ac0*/  ULEA.HI UR4, UR45, UR45, URZ, 0x1 ;  /* 0x0000002d2d047291 */ /* 0x000fc8000f8f08ff */
[----:B------:R-:W-:-:S04]  /*1ad0*/  USHF.L.U32 UR4, UR4, 0x7, URZ ;  /* 0x0000000704047899 */ /* 0x000fc800080006ff */
[----:B------:R-:W-:-:S04]  /*1ae0*/  ULOP3.LUT UR35, UR4, 0xffffff00, URZ, 0xc0, !UPT ;  /* 0xffffff0004237892 */ /* 0x000fc8000f8ec0ff */
[----:B------:R-:W-:Y:S01]  /*1af0*/  UIADD3 UR35, UPT, UPT, UR44, UR35, URZ ;  /* 0x000000232c237290 */ /* 0x000fe2000fffe0ff */
[----:B------:R-:W-:Y:S11]  /*1b00*/  BRA.U !UP0, `(.L_x_25) ;  /* 0x0000000108c47547 */ /* 0x000ff6000b800000 */
[----:B------:R-:W-:Y:S01]  /*1b10*/  UMOV UR13, UR43 ;  /* 0x0000002b000d7c82 */ /* 0x000fe20008000000 */
[----:B------:R-:W-:Y:S01]  /*1b20*/  UMOV UR4, UR5 ;  /* 0x0000000500047c82 */ /* 0x000fe20008000000 */
[----:B------:R-:W-:-:S05]  /*1b30*/  UMOV UR34, URZ ;  /* 0x000000ff00227c82 */ /* 0x000fca0008000000 */
.L_x_31:
[----:B------:R-:W-:Y:S01]  /*1b40*/  ULEA UR33, UR4, UR6, 0x3 ;  /* 0x0000000604217291 */ /* 0x000fe2000f8e18ff */
[----:B--2---:R-:W-:Y:S01]  /*1b50*/  @P3 MOV R2, 0x5000 ;  /* 0x0000500000023802 */ /* 0x004fe20000000f00 */
[----:B--234-:R-:W-:Y:S10]  /*1b60*/  @P0 BRA `(.L_x_26) ;  /* 0x00000000000c0947 */ /* 0x01cff40003800000 */
[----:B------:R-:W-:-:S04]  /*1b70*/  SHF.L.U32 R3, R12, 0x1f, RZ ;  /* 0x0000001f0c037819 */ /* 0x000fc800000006ff */
[----:B------:R-:W2:Y:S02]  /*1b80*/  SYNCS.PHASECHK.TRANS64.TRYWAIT P0, [UR33+0x28], R3 ;  /* 0x00002803ff0075a7 */ /* 0x000ea40008001121 */
[----:B--2---:R-:W-:Y:S05]  /*1b90*/  @!P0 BRA `(.L_x_27) ;  /* 0x0000005800e08947 */ /* 0x004fea0003800000 */
.L_x_26:
[----:B------:R2:W-:Y:S01]  /*1ba0*/  @P3 SYNCS.ARRIVE.TRANS64 RZ, [UR33], R2 ;  /* 0x00000002ffff39a7 */ /* 0x0005e20008000021 */
[----:B------:R-:W-:Y:S02]  /*1bb0*/  ULOP3.LUT UR5, UR25, 0x2, URZ, 0xfc, !UPT ;  /* 0x0000000219057892 */ /* 0x000fe4000f8efcff */
[----:B------:R-:W-:Y:S02]  /*1bc0*/  UIADD3 UR13, UPT, UPT, UR13, 0x1, URZ ;  /* 0x000000010d0d7890 */ /* 0x000fe4000fffe0ff */
[----:B------:R-:W-:Y:S02]  /*1bd0*/  UISETP.NE.AND UP0, UPT, UR5, 0x2, UPT ;  /* 0x000000020500788c */ /* 0x000fe4000bf05270 */
[----:B------:R-:W-:-:S07]  /*1be0*/  UISETP.NE.AND UP2, UPT, UR13, 0x1, UPT ;  /* 0x000000010d00788c */ /* 0x000fce000bf45270 */
[----:B------:R-:W-:Y:S05]  /*1bf0*/  BRA.U UP0, `(.L_x_28) ;  /* 0x0000000100047547 */ /* 0x000fea000b800000 */
[----:B------:R-:W-:Y:S05]  /*1c00*/  BPT.TRAP 0x1 ;  /* 0x000000040000795c */ /* 0x000fea0000300000 */
.L_x_28:
[----:B------:R-:W-:Y:S04]  /*1c10*/  BSSY.RECONVERGENT B0, `(.L_x_29) ;  /* 0x0000003000007945 */ /* 0x000fe80003800200 */
[----:B------:R-:W-:Y:S05]  /*1c20*/  @!P2 BRA `(.L_x_30) ;  /* 0x000000000004a947 */ /* 0x000fea0003800000 */
[----:B------:R-:W-:Y:S05]  /*1c30*/  BPT.TRAP 0x1 ;  /* 0x000000040000795c */ /* 0x000fea0000300000 */
.L_x_30:
[----:B------:R-:W-:Y:S05]  /*1c40*/  BSYNC.RECONVERGENT B0 ;  /* 0x0000000000007941 */ /* 0x000fea0003800200 */
.L_x_29:
[----:B------:R-:W-:Y:S02]  /*1c50*/  UIADD3 UR5, UPT, UPT, UR4, 0x1, URZ ;  /* 0x0000000104057890 */ /* 0x000fe4000fffe0ff */
[----:B------:R-:W-:Y:S02]  /*1c60*/  ULEA UR32, UR4, UR24, 0xd ;  /* 0x0000001804207291 */ /* 0x000fe4000f8e68ff */
[----:B------:R-:W-:Y:S02]  /*1c70*/  UISETP.NE.AND UP0, UPT, UR5, 0x5, UPT ;  /* 0x000000050500788c */ /* 0x000fe4000bf05270 */
[----:B------:R-:W-:Y:S02]  /*1c80*/  UIADD3 UR16, UP1, UPT, UR26, 0x80, URZ ;  /* 0x000000801a107890 */ /* 0x000fe4000ff3e0ff */
[----:B------:R-:W-:Y:S02]  /*1c90*/  USEL UR8, URZ, 0x1, UP0 ;  /* 0x00000001ff087887 */ /* 0x000fe40008000000 */
[----:B------:R-:W-:-:S02]  /*1ca0*/  USEL UR5, UR5, URZ, UP0 ;  /* 0x000000ff05057287 */ /* 0x000fc40008000000 */
[----:B------:R-:W-:Y:S02]  /*1cb0*/  UIADD3 UR14, UP0, UPT, UR26, 0x180, URZ ;  /* 0x000001801a0e7890 */ /* 0x000fe4000ff1e0ff */
[----:B------:R-:W-:Y:S01]  /*1cc0*/  LOP3.LUT R12, R12, UR8, RZ, 0x3c, !PT ;  /* 0x000000080c0c7c12 */ /* 0x000fe2000f8e3cff */
[----:B------:R-:W-:Y:S02]  /*1cd0*/  ULEA UR8, UR4, UR6, 0xb ;  /* 0x0000000604087291 */ /* 0x000fe4000f8e58ff */
[----:B------:R-:W-:Y:S01]  /*1ce0*/  ULEA UR7, UR5, UR6, 0x3 ;  /* 0x0000000605077291 */ /* 0x000fe2000f8e18ff */
[----:B-1----:R-:W-:Y:S01]  /*1cf0*/  SHF.L.U32 R0, R12, 0x1f, RZ ;  /* 0x0000001f0c007819 */ /* 0x002fe200000006ff */
[----:B------:R-:W-:Y:S02]  /*1d00*/  ULOP3.LUT UR33, UR33, 0xfefffff8, URZ, 0xc0, !UPT ;  /* 0xfefffff821217892 */ /* 0x000fe4000f8ec0ff */
[----:B------:R-:W-:Y:S02]  /*1d10*/  UIADD3.X UR17, UPT, UPT, URZ, UR27, URZ, UP1, !UPT ;  /* 0x0000001bff117290 */ /* 0x000fe40008ffe4ff */
[----:B------:R-:W-:-:S02]  /*1d20*/  UIADD3 UR32, UPT, UPT, UR6, 0x4400, UR32 ;  /* 0x0000440006207890 */ /* 0x000fc4000fffe020 */
[----:B------:R-:W-:Y:S01]  /*1d30*/  UPRMT UR4, URZ, 0x5410, UR21 ;  /* 0x00005410ff047896 */ /* 0x000fe20008000015 */
[----:B------:R3:W4:Y:S01]  /*1d40*/  SYNCS.PHASECHK.TRANS64.TRYWAIT P0, [UR7+0x28], R0 ;  /* 0x00002800ff0075a7 */ /* 0x0007220008001107 */
[----:B------:R-:W-:Y:S02]  /*1d50*/  UIADD3 UR8, UPT, UPT, UR8, 0xe400, URZ ;  /* 0x0000e40008087890 */ /* 0x000fe4000fffe0ff */
[----:B------:R-:W-:Y:S01]  /*1d60*/  UIADD3.X UR15, UPT, UPT, URZ, UR27, URZ, UP0, !UPT ;  /* 0x0000001bff0f7290 */ /* 0x000fe200087fe4ff */
[----:B------:R-:W-:Y:S01]  /*1d70*/  UMOV UR18, 0x0 ;  /* 0x0000000000127882 */ /* 0x000fe20000000000 */
[----:B------:R-:W-:Y:S01]  /*1d80*/  UMOV UR19, 0x10000000 ;  /* 0x1000000000137882 */ /* 0x000fe20000000000 */
[----:B------:R-:W-:Y:S01]  /*1d90*/  UMOV UR10, UR34 ;  /* 0x00000022000a7c82 */ /* 0x000fe20008000000 */
[----:B------:R-:W-:Y:S01]  /*1da0*/  UMOV UR12, UR36 ;  /* 0x00000024000c7c82 */ /* 0x000fe20008000000 */
[----:B------:R-:W-:Y:S01]  /*1db0*/  UMOV UR9, UR33 ;  /* 0x0000002100097c82 */ /* 0x000fe20008000000 */
[----:B------:R1:W-:Y:S01]  /*1dc0*/  UTMALDG.3D.MULTICAST.2CTA [UR32], [UR16], UR4, desc[UR18] ;  /* 0x00001220100073b4 */ /* 0x0003e20008211804 */
[----:B------:R-:W-:-:S02]  /*1dd0*/  UMOV UR7, UR28 ;  /* 0x0000001c00077c82 */ /* 0x000fc40008000000 */
[----:B------:R3:W-:Y:S01]  /*1de0*/  UTMALDG.3D.2CTA [UR8], [UR14], desc[UR18] ;  /* 0x000012080e0075b4 */ /* 0x0007e20008211000 */
[----:B-1----:R-:W-:Y:S01]  /*1df0*/  UIADD3 UR34, UPT, UPT, UR34, 0x40, URZ ;  /* 0x0000004022227890 */ /* 0x002fe2000fffe0ff */
[----:B------:R-:W-:Y:S01]  /*1e00*/  UMOV UR4, UR5 ;  /* 0x0000000500047c82 */ /* 0x000fe20008000000 */
[----:B------:R-:W-:Y:S10]  /*1e10*/  BRA.U UP2, `(.L_x_31) ;  /* 0xfffffffd02487547 */ /* 0x000ff4000b83ffff */
.L_x_25:
[----:B------:R-:W-:Y:S01]  /*1e20*/  ULEA UR4, UR5, UR6, 0x3 ;  /* 0x0000000605047291 */ /* 0x000fe2000f8e18ff */
[----:B-1-3--:R-:W-:Y:S01]  /*1e30*/  SHF.L.U32 R0, R12, 0x1f, RZ ;  /* 0x0000001f0c007819 */ /* 0x00afe200000006ff */
[----:B------:R-:W-:Y:S01]  /*1e40*/  @!P1 SYNCS.ARRIVE.TRANS64.A1T0 RZ, [UR6+0x68], RZ ;  /* 0x000068ffffff99a7 */ /* 0x000fe20008100006 */
[----:B------:R-:W-:-:S06]  /*1e50*/  UISETP.GT.AND UP0, UPT, UR42, UR41, UPT ;  /* 0x000000292a00728c */ /* 0x000fcc000bf04270 */
[----:B--2-4-:R1:W2:Y:S03]  /*1e60*/  SYNCS.PHASECHK.TRANS64.TRYWAIT P0, [UR4+0x28], R0 ;  /* 0x00002800ff0075a7 */ /* 0x0142a60008001104 */
[----:B------:R-:W-:Y:S05]  /*1e70*/  BRA.U !UP0, `(.L_x_32) ;  /* 0x0000000108c47547 */ /* 0x000fea000b800000 */
[----:B------:R-:W-:Y:S01]  /*1e80*/  UIADD3 UR13, UPT, UPT, UR47, UR7, URZ ;  /* 0x000000072f0d7290 */ /* 0x000fe2000fffe0ff */
[----:B------:R-:W-:-:S11]  /*1e90*/  UMOV UR4, UR5 ;  /* 0x0000000500047c82 */ /* 0x000fd60008000000 */
.L_x_38:
[----:B------:R-:W-:Y:S01]  /*1ea0*/  ULEA UR17, UR4, UR6, 0x3 ;  /* 0x0000000604117291 */ /* 0x000fe2000f8e18ff */
[----:B--2---:R-:W-:Y:S01]  /*1eb0*/  @P3 MOV R2, 0x5000 ;  /* 0x0000500000023802 */ /* 0x004fe20000000f00 */
[----:B--2-4-:R-:W-:Y:S10]  /*1ec0*/  @P0 BRA `(.L_x_33) ;  /* 0x00000000000c0947 */ /* 0x014ff40003800000 */
[----:B------:R-:W-:-:S04]  /*1ed0*/  SHF.L.U32 R3, R12, 0x1f, RZ ;  /* 0x0000001f0c037819 */ /* 0x000fc800000006ff */
[----:B------:R-:W2:Y:S02]  /*1ee0*/  SYNCS.PHASECHK.TRANS64.TRYWAIT P0, [UR17+0x28], R3 ;  /* 0x00002803ff0075a7 */ /* 0x000ea40008001111 */
[----:B--2---:R-:W-:Y:S05]  /*1ef0*/  @!P0 BRA `(.L_x_34) ;  /* 0x0000005800208947 */ /* 0x004fea0003800000 */
.L_x_33:
[----:B------:R2:W-:Y:S01]  /*1f00*/  @P3 SYNCS.ARRIVE.TRANS64 RZ, [UR17], R2 ;  /* 0x00000002ffff39a7 */ /* 0x0005e20008000011 */
[----:B------:R-:W-:-:S04]  /*1f10*/  ULOP3.LUT UR5, UR25, 0x2, URZ, 0xfc, !UPT ;  /* 0x0000000219057892 */ /* 0x000fc8000f8efcff */
[----:B------:R-:W-:-:S09]  /*1f20*/  UISETP.NE.AND UP0, UPT, UR5, 0x2, UPT ;  /* 0x000000020500788c */ /* 0x000fd2000bf05270 */
[----:B------:R-:W-:Y:S05]  /*1f30*/  BRA.U UP0, `(.L_x_35) ;  /* 0x0000000100047547 */ /* 0x000fea000b800000 */
[----:B------:R-:W-:Y:S05]  /*1f40*/  BPT.TRAP 0x1 ;  /* 0x000000040000795c */ /* 0x000fea0000300000 */
.L_x_35:
[----:B------:R-:W-:Y:S04]  /*1f50*/  BSSY.RECONVERGENT B0, `(.L_x_36) ;  /* 0x0000003000007945 */ /* 0x000fe80003800200 */
[----:B------:R-:W-:Y:S05]  /*1f60*/  @!P2 BRA `(.L_x_37) ;  /* 0x000000000004a947 */ /* 0x000fea0003800000 */
[----:B------:R-:W-:Y:S05]  /*1f70*/  BPT.TRAP 0x1 ;  /* 0x000000040000795c */ /* 0x000fea0000300000 */
.L_x_37:
[----:B------:R-:W-:Y:S05]  /*1f80*/  BSYNC.RECONVERGENT B0 ;  /* 0x0000000000007941 */ /* 0x000fea0003800200 */
.L_x_36:
[----:B------:R-:W-:Y:S02]  /*1f90*/  UIADD3 UR5, UPT, UPT, UR4, 0x1, URZ ;  /* 0x0000000104057890 */ /* 0x000fe4000fffe0ff */
[----:B------:R-:W-:Y:S02]  /*1fa0*/  ULEA UR16, UR4, UR24, 0xd ;  /* 0x0000001804107291 */ /* 0x000fe4000f8e68ff */
[----:B------:R-:W-:Y:S02]  /*1fb0*/  UISETP.NE.AND UP0, UPT, UR5, 0x5, UPT ;  /* 0x000000050500788c */ /* 0x000fe4000bf05270 */
[----:B------:R-:W-:Y:S02]  /*1fc0*/  UIADD3 UR22, UP1, UPT, UR26, 0x80, URZ ;  /* 0x000000801a167890 */ /* 0x000fe4000ff3e0ff */
[----:B------:R-:W-:Y:S02]  /*1fd0*/  USEL UR9, URZ, 0x1, UP0 ;  /* 0x00000001ff097887 */ /* 0x000fe40008000000 */
[----:B------:R-:W-:-:S02]  /*1fe0*/  USEL UR5, UR5, URZ, UP0 ;  /* 0x000000ff05057287 */ /* 0x000fc40008000000 */
[----:B------:R-:W-:Y:S02]  /*1ff0*/  UIADD3 UR14, UP0, UPT, UR26, 0x180, URZ ;  /* 0x000001801a0e7890 */ /* 0x000fe4000ff1e0ff */
[----:B------:R-:W-:Y:S01]  /*2000*/  ULEA UR8, UR5, UR6, 0x3 ;  /* 0x0000000605087291 */ /* 0x000fe2000f8e18ff */
[----:B------:R-:W-:Y:S01]  /*2010*/  LOP3.LUT R12, R12, UR9, RZ, 0x3c, !PT ;  /* 0x000000090c0c7c12 */ /* 0x000fe2000f8e3cff */
[----:B------:R-:W-:Y:S02]  /*2020*/  USHF.L.U32 UR18, UR7, 0x6, URZ ;  /* 0x0000000607127899 */ /* 0x000fe400080006ff */
[----:B------:R-:W-:Y:S01]  /*2030*/  ULOP3.LUT UR17, UR17, 0xfefffff8, URZ, 0xc0, !UPT ;  /* 0xfefffff811117892 */ /* 0x000fe2000f8ec0ff */
[----:B-1----:R-:W-:Y:S01]  /*2040*/  SHF.L.U32 R0, R12, 0x1f, RZ ;  /* 0x0000001f0c007819 */ /* 0x002fe200000006ff */
[----:B------:R-:W-:Y:S02]  /*2050*/  UIADD3 UR16, UPT, UPT, UR6, 0x4400, UR16 ;  /* 0x0000440006107890 */ /* 0x000fe4000fffe010 */
[----:B------:R-:W-:Y:S01]  /*2060*/  UIADD3.X UR23, UPT, UPT, URZ, UR27, URZ, UP1, !UPT ;  /* 0x0000001bff177290 */ /* 0x000fe20008ffe4ff */
[----:B------:R3:W4:Y:S01]  /*2070*/  SYNCS.PHASECHK.TRANS64.TRYWAIT P0, [UR8+0x28], R0 ;  /* 0x00002800ff0075a7 */ /* 0x0007220008001108 */
[----:B------:R-:W-:-:S02]  /*2080*/  ULEA UR8, UR4, UR6, 0xb ;  /* 0x0000000604087291 */ /* 0x000fc4000f8e58ff */
[----:B------:R-:W-:Y:S02]  /*2090*/  UPRMT UR4, URZ, 0x5410, UR21 ;  /* 0x00005410ff047896 */ /* 0x000fe40008000015 */
[----:B------:R-:W-:Y:S02]  /*20a0*/  UIADD3 UR8, UPT, UPT, UR8, 0xe400, URZ ;  /* 0x0000e40008087890 */ /* 0x000fe4000fffe0ff */
[----:B------:R-:W-:Y:S01]  /*20b0*/  UIADD3.X UR15, UPT, UPT, URZ, UR27, URZ, UP0, !UPT ;  /* 0x0000001bff0f7290 */ /* 0x000fe200087fe4ff */
[----:B------:R-:W-:Y:S01]  /*20c0*/  UMOV UR30, 0x0 ;  /* 0x00000000001e7882 */ /* 0x000fe20000000000 */
[----:B------:R-:W-:Y:S01]  /*20d0*/  UMOV UR31, 0x10000000 ;  /* 0x10000000001f7882 */ /* 0x000fe20000000000 */
[----:B------:R-:W-:Y:S01]  /*20e0*/  UMOV UR19, UR35 ;  /* 0x0000002300137c82 */ /* 0x000fe20008000000 */
[----:B------:R-:W-:Y:S01]  /*20f0*/  UMOV UR20, UR36 ;  /* 0x0000002400147c82 */ /* 0x000fe20008000000 */
[----:B------:R-:W-:Y:S01]  /*2100*/  UMOV UR12, UR36 ;  /* 0x00000024000c7c82 */ /* 0x000fe20008000000 */
[----:B------:R-:W-:Y:S01]  /*2110*/  UMOV UR9, UR17 ;  /* 0x0000001100097c82 */ /* 0x000fe20008000000 */
[----:B------:R-:W-:Y:S01]  /*2120*/  UMOV UR10, UR18 ;  /* 0x00000012000a7c82 */ /* 0x000fe20008000000 */
[----:B------:R1:W-:Y:S01]  /*2130*/  UTMALDG.3D.MULTICAST.2CTA [UR16], [UR22], UR4, desc[UR30] ;  /* 0x00001e10160073b4 */ /* 0x0003e20008211804 */
[----:B------:R-:W-:-:S04]  /*2140*/  UIADD3 UR7, UPT, UPT, UR7, 0x1, URZ ;  /* 0x0000000107077890 */ /* 0x000fc8000fffe0ff */
[----:B------:R-:W-:Y:S01]  /*2150*/  UISETP.NE.AND UP0, UPT, UR7, UR13, UPT ;  /* 0x0000000d0700728c */ /* 0x000fe2000bf05270 */
[----:B------:R3:W-:Y:S01]  /*2160*/  UTMALDG.3D.2CTA [UR8], [UR14], desc[UR30] ;  /* 0x00001e080e0075b4 */ /* 0x0007e20008211000 */
[----:B-1----:R-:W-:-:S07]  /*2170*/  UMOV UR4, UR5 ;  /* 0x0000000500047c82 */ /* 0x002fce0008000000 */
[----:B---3--:R-:W-:Y:S05]  /*2180*/  BRA.U UP0, `(.L_x_38) ;  /* 0xfffffffd00447547 */ /* 0x008fea000b83ffff */
.L_x_32:
[C---:B------:R-:W-:Y:S01]  /*2190*/  LEA R3, R11.reuse, UR6, 0x3 ;  /* 0x000000060b037c11 */ /* 0x040fe2000f8e18ff */
[----:B------:R-:W-:Y:S01]  /*21a0*/  NOP ;  /* 0x0000000000007918 */ /* 0x000fe20000000000 */
[----:B-1----:R-:W-:Y:S02]  /*21b0*/  SHF.L.U32 R0, R10, 0x1f, RZ ;  /* 0x0000001f0a007819 */ /* 0x002fe400000006ff */
[----:B------:R-:W-:Y:S02]  /*21c0*/  LEA R4, R11, UR6, 0x4 ;  /* 0x000000060b047c11 */ /* 0x000fe4000f8e20ff */
[----:B--2-4-:R-:W1:Y:S02]  /*21d0*/  SYNCS.PHASECHK.TRANS64.TRYWAIT P0, [R3+URZ+0x70], R0 ;  /* 0x00007000030075a7 */ /* 0x014e6400080011ff */
[----:B-1----:R-:W-:Y:S05]  /*21e0*/  @!P0 BRA `(.L_x_39) ;  /* 0x00000054007c8947 */ /* 0x002fea0003800000 */
.L_x_117:
[----:B------:R-:W2:Y:S01]  /*21f0*/  LDS.128 R4, [R4+0x100] ;  /* 0x0001000004047984 */ /* 0x000ea20000000c00 */
[----:B------:R-:W-:Y:S01]  /*2200*/  UISETP.GE.AND UP0, UPT, UR40, 0x1, UPT ;  /* 0x000000012800788c */ /* 0x000fe2000bf06270 */
[----:B------:R-:W-:Y:S01]  /*2210*/  @!PT LDS RZ, [RZ] ;  /* 0x00000000fffff984 */ /* 0x000fe20000000800 */
[----:B------:R-:W-:Y:S01]  /*2220*/  @!PT LDS RZ, [RZ] ;  /* 0x00000000fffff984 */ /* 0x000fe20000000800 */
[----:B------:R-:W-:Y:S01]  /*2230*/  @!PT LDS RZ, [RZ] ;  /* 0x00000000fffff984 */ /* 0x000fe20000000800 */
[----:B------:R-:W-:Y:S01]  /*2240*/  @!PT LDS RZ, [RZ] ;  /* 0x00000000fffff984 */ /* 0x000fe20000000800 */
[----:B------:R3:W-:Y:S06]  /*2250*/  MEMBAR.ALL.CTA ;  /* 0x0000000000007992 */ /* 0x0007ec0000008000 */
[----:B---3--:R-:W3:Y:S01]  /*2260*/  FENCE.VIEW.ASYNC.S ;  /* 0x00000000000073c6 */ /* 0x008ee20000000000 */
[----:B--2---:R-:W-:-:S13]  /*2270*/  LOP3.LUT P0, RZ, R6, 0x1, RZ, 0xc0, !PT ;  /* 0x0000000106ff7812 */ /* 0x004fda000780c0ff */
[----:B---3--:R-:W-:Y:S01]  /*2280*/  VOTEU.ANY UP1, P0 ;  /* 0x0000000000ff7886 */ /* 0x008fe20000020100 */
[----:B------:R-:W-:-:S13]  /*2290*/  PLOP3.LUT P0, PT, PT, PT, UP1, 0x80, 0x8 ;  /* 0x000000000008781c */ /* 0x000fda0003f0f018 */
[----:B-1----:R-:W-:Y:S02]  /*22a0*/  @P0 LOP3.LUT R0, R5, 0xffff, RZ, 0xc0, !PT ;  /* 0x0000ffff05000812 */ /* 0x002fe400078ec0ff */
[----:B------:R-:W-:Y:S02]  /*22b0*/  @P0 MOV R2, R4 ;  /* 0x0000000400020202 */ /* 0x000fe40000000f00 */
[----:B------:R-:W-:Y:S01]  /*22c0*/  @P0 R2UR UR7, R0 ;  /* 0x00000000000702ca */ /* 0x000fe200000e0000 */
[----:B------:R-:W-:Y:S01]  /*22d0*/  VIADD R0, R3, 0x80 ;  /* 0x0000008003007836 */ /* 0x000fe20000000000 */
[----:B------:R-:W-:Y:S02]  /*22e0*/  @P0 SHF.R.U32.HI R4, RZ, 0x10, R5 ;  /* 0x00000010ff040819 */ /* 0x000fe40000011605 */
[----:B------:R-:W-:Y:S02]  /*22f0*/  @P0 R2UR UR8, R2 ;  /* 0x00000000020802ca */ /* 0x000fe400000e0000 */
[----:B------:R-:W-:-:S02]  /*2300*/  PRMT R0, RZ, 0x654, R0 ;  /* 0x00000654ff007816 */ /* 0x000fc40000000000 */
[----:B------:R-:W-:Y:S02]  /*2310*/  @P0 R2UR UR4, R4 ;  /* 0x00000000040402ca */ /* 0x000fe400000e0000 */
[----:B------:R1:W-:Y:S03]  /*2320*/  SYNCS.ARRIVE.TRANS64.RED.A1T0 RZ, [R0+URZ], RZ ;  /* 0x000000ff00ff79a7 */ /* 0x0003e600081004ff */
[----:B------:R-:W-:-:S04]  /*2330*/  @UP1 UMOV UR29, UR7 ;  /* 0x00000007001d1c82 */ /* 0x000fc80008000000 */
[----:B------:R-:W-:-:S04]  /*2340*/  @UP1 UMOV UR37, UR8 ;  /* 0x0000000800251c82 */ /* 0x000fc80008000000 */
[----:B------:R-:W-:Y:S01]  /*2350*/  @UP1 UMOV UR36, UR4 ;  /* 0x0000000400241c82 */ /* 0x000fe20008000000 */
[----:B------:R-:W-:Y:S05]  /*2360*/  BRA.U !UP0, `(.L_x_40) ;  /* 0x0000000108d47547 */ /* 0x000fea000b800000 */
[----:B------:R-:W2:Y:S01]  /*2370*/  LDCU.128 UR12, c[0x0][0xb10] ;  /* 0x00016200ff0c77ac */ /* 0x000ea20008000c00 */
[----:B------:R-:W3:Y:S01]  /*2380*/  LDCU UR30, c[0x0][0xb20] ;  /* 0x00016400ff1e77ac */ /* 0x000ee20008000800 */
[----:B------:R-:W4:Y:S01]  /*2390*/  LDCU UR20, c[0x0][0xb0c] ;  /* 0x00016180ff1477ac */ /* 0x000f220008000800 */
[----:B------:R-:W1:Y:S01]  /*23a0*/  LDCU.64 UR10, c[0x0][0xb28] ;  /* 0x00016500ff0a77ac */ /* 0x000e620008000a00 */
[----:B------:R-:W-:Y:S02]  /*23b0*/  UISETP.NE.AND UP3, UPT, UR40, 0x1, UPT ;  /* 0x000000012800788c */ /* 0x000fe4000bf65270 */
[----:B--2---:R-:W-:Y:S02]  /*23c0*/  UIMAD.WIDE.U32 UR16, UR38, UR15, URZ ;  /* 0x0000000f261072a5 */ /* 0x004fe4000f8e00ff */
[----:B------:R-:W-:Y:S02]  /*23d0*/  UIMAD.WIDE.U32 UR8, UR39, UR12, URZ ;  /* 0x0000000c270872a5 */ /* 0x000fe4000f8e00ff */
[----:B------:R-:W-:-:S02]  /*23e0*/  UISETP.NE.AND UP0, UPT, UR14, 0x1, UPT ;  /* 0x000000010e00788c */ /* 0x000fc4000bf05270 */
[----:B------:R-:W-:Y:S01]  /*23f0*/  UIMAD.WIDE.U32 UR22, UR29, UR15, URZ ;  /* 0x0000000f1d1672a5 */ /* 0x000fe2000f8e00ff */
[----:B------:R-:W-:Y:S02]  /*2400*/  UMOV UR16, UR17 ;  /* 0x0000001100107c82 */ /* 0x000fe40008000000 */
[----:B------:R-:W-:Y:S01]  /*2410*/  UMOV UR8, UR9 ;  /* 0x0000000900087c82 */ /* 0x000fe20008000000 */
[----:B---3--:R-:W-:Y:S02]  /*2420*/  USHF.R.U32.HI UR16, URZ, UR30, UR16 ;  /* 0x0000001eff107299 */ /* 0x008fe40008011610 */
[----:B----4-:R-:W-:Y:S02]  /*2430*/  UISETP.NE.AND UP2, UPT, UR20, 0x1, UPT ;  /* 0x000000011400788c */ /* 0x010fe4000bf45270 */
[----:B------:R-:W-:Y:S02]  /*2440*/  USHF.R.U32.HI UR8, URZ, UR13, UR8 ;  /* 0x0000000dff087299 */ /* 0x000fe40008011608 */
[----:B------:R-:W-:-:S02]  /*2450*/  USEL UR7, UR38, UR16, !UP0 ;  /* 0x0000001026077287 */ /* 0x000fc4000c000000 */
[----:B------:R-:W-:Y:S02]  /*2460*/  USEL UR8, UR39, UR8, !UP2 ;  /* 0x0000000827087287 */ /* 0x000fe4000d000000 */
[----:B-1----:R-:W-:Y:S01]  /*2470*/  UIMAD.WIDE.U32 UR16, UR7, UR10, URZ ;  /* 0x0000000a071072a5 */ /* 0x002fe2000f8e00ff */
[----:B------:R-:W-:Y:S01]  /*2480*/  UMOV UR4, UR23 ;  /* 0x0000001700047c82 */ /* 0x000fe20008000000 */
[----:B------:R-:W-:Y:S02]  /*2490*/  UIMAD.WIDE.U32 UR18, UR37, UR12, URZ ;  /* 0x0000000c251272a5 */ /* 0x000fe4000f8e00ff */
[----:B------:R-:W-:-:S03]  /*24a0*/  UIMAD.WIDE.U32 UR22, UR8, UR10, URZ ;  /* 0x0000000a081672a5 */ /* 0x000fc6000f8e00ff */
[----:B------:R-:W-:Y:S01]  /*24b0*/  UMOV UR16, UR17 ;  /* 0x0000001100107c82 */ /* 0x000fe20008000000 */
[----:B------:R-:W-:Y:S02]  /*24c0*/  USHF.R.U32.HI UR4, URZ, UR30, UR4 ;  /* 0x0000001eff047299 */ /* 0x000fe40008011604 */
[----:B------:R-:W-:Y:S01]  /*24d0*/  @UP3 USHF.R.U32.HI UR7, URZ, UR11, UR16 ;  /* 0x0000000bff073299 */ /* 0x000fe20008011610 */
[----:B------:R-:W-:Y:S01]  /*24e0*/  UMOV UR18, UR19 ;  /* 0x0000001300127c82 */ /* 0x000fe20008000000 */
[----:B------:R-:W-:Y:S01]  /*24f0*/  UMOV UR22, UR23 ;  /* 0x0000001700167c82 */ /* 0x000fe20008000000 */
[----:B------:R-:W-:Y:S02]  /*2500*/  USHF.R.U32.HI UR13, URZ, UR13, UR18 ;  /* 0x0000000dff0d7299 */ /* 0x000fe40008011612 */
[----:B------:R-:W-:Y:S02]  /*2510*/  USEL UR4, UR29, UR4, !UP0 ;  /* 0x000000041d047287 */ /* 0x000fe4000c000000 */
[----:B------:R-:W-:-:S02]  /*2520*/  @UP3 USHF.R.U32.HI UR8, URZ, UR11, UR22 ;  /* 0x0000000bff083299 */ /* 0x000fc40008011616 */
[----:B------:R-:W-:Y:S02]  /*2530*/  UIMAD UR9, UR40, UR7, URZ ;  /* 0x00000007280972a4 */ /* 0x000fe4000f8e02ff */
[----:B------:R-:W-:Y:S02]  /*2540*/  USEL UR7, UR37, UR13, !UP2 ;  /* 0x0000000d25077287 */ /* 0x000fe4000d000000 */
[----:B------:R-:W-:Y:S02]  /*2550*/  UIMAD UR12, UR40, UR8, URZ ;  /* 0x00000008280c72a4 */ /* 0x000fe4000f8e02ff */
[----:B------:R-:W-:Y:S02]  /*2560*/  UISETP.GE.AND UP0, UPT, UR4, UR9, UPT ;  /* 0x000000090400728c */ /* 0x000fe4000bf06270 */
[----:B------:R-:W-:Y:S02]  /*2570*/  UIMAD.WIDE.U32 UR16, UR4, UR10, URZ ;  /* 0x0000000a041072a5 */ /* 0x000fe4000f8e00ff */
[----:B------:R-:W-:-:S02]  /*2580*/  UISETP.GE.OR UP0, UPT, UR7, UR12, UP0 ;  /* 0x0000000c0700728c */ /* 0x000fc40008706670 */
        /* <DEDUP_REMOVED lines=19> */
.L_x_40:
[----:B------:R-:W2:Y:S02]  /*26c0*/  LDCU UR4, c[0x0][0xb30] ;  /* 0x00016600ff0477ac */ /* 0x000ea40008000800 */
[----:B--2---:R-:W-:-:S09]  /*26d0*/  UISETP.NE.AND UP0, UPT, UR4, 0x1, UPT ;  /* 0x000000010400788c */ /* 0x004fd2000bf05270 */
[----:B------:R-:W-:Y:S05]  /*26e0*/  BRA.U UP0, `(.L_x_41) ;  /* 0x0000000100447547 */ /* 0x000fea000b800000 */
[----:B------:R-:W2:Y:S01]  /*26f0*/  LDCU.128 UR12, c[0x0][0xb10] ;  /* 0x00016200ff0c77ac */ /* 0x000ea20008000c00 */
[----:B------:R-:W3:Y:S01]  /*2700*/  LDCU UR16, c[0x0][0xb0c] ;  /* 0x00016180ff1077ac */ /* 0x000ee20008000800 */
[----:B------:R-:W4:Y:S01]  /*2710*/  LDCU UR17, c[0x0][0xb20] ;  /* 0x00016400ff1177ac */ /* 0x000f220008000800 */
[----:B--2---:R-:W-:Y:S02]  /*2720*/  UIMAD.WIDE.U32 UR10, UR37, UR12, URZ ;  /* 0x0000000c250a72a5 */ /* 0x004fe4000f8e00ff */
[----:B------:R-:W-:Y:S02]  /*2730*/  UIMAD.WIDE.U32 UR8, UR29, UR15, URZ ;  /* 0x0000000f1d0872a5 */ /* 0x000fe4000f8e00ff */
[----:B---3--:R-:W-:Y:S02]  /*2740*/  UISETP.NE.AND UP2, UPT, UR16, 0x1, UPT ;  /* 0x000000011000788c */ /* 0x008fe4000bf45270 */
[----:B------:R-:W-:Y:S01]  /*2750*/  UISETP.NE.AND UP0, UPT, UR14, 0x1, UPT ;  /* 0x000000010e00788c */ /* 0x000fe2000bf05270 */
[----:B------:R-:W-:-:S02]  /*2760*/  UMOV UR7, UR11 ;  /* 0x0000000b00077c82 */ /* 0x000fc40008000000 */
[----:B------:R-:W-:Y:S01]  /*2770*/  UMOV UR4, UR9 ;  /* 0x0000000900047c82 */ /* 0x000fe20008000000 */
[----:B------:R-:W-:Y:S02]  /*2780*/  USHF.R.U32.HI UR7, URZ, UR13, UR7 ;  /* 0x0000000dff077299 */ /* 0x000fe40008011607 */
[----:B----4-:R-:W-:Y:S02]  /*2790*/  USHF.R.U32.HI UR4, URZ, UR17, UR4 ;  /* 0x00000011ff047299 */ /* 0x010fe40008011604 */
[----:B------:R-:W-:Y:S02]  /*27a0*/  USEL UR7, UR37, UR7, !UP2 ;  /* 0x0000000725077287 */ /* 0x000fe4000d000000 */
[----:B------:R-:W-:-:S04]  /*27b0*/  USEL UR4, UR29, UR4, !UP0 ;  /* 0x000000041d047287 */ /* 0x000fc8000c000000 */
[----:B------:R-:W-:Y:S02]  /*27c0*/  UIADD3 UR8, UPT, UPT, UR7, -UR4, URZ ;  /* 0x8000000407087290 */ /* 0x000fe4000fffe0ff */
[----:B------:R-:W-:Y:S02]  /*27d0*/  UIADD3 UR4, UPT, UPT, -UR7, UR4, URZ ;  /* 0x0000000407047290 */ /* 0x000fe4000fffe1ff */
[----:B------:R-:W-:Y:S02]  /*27e0*/  UIMAD UR29, UR8, UR14, UR29 ;  /* 0x0000000e081d72a4 */ /* 0x000fe4000f8e021d */
[----:B------:R-:W-:-:S12]  /*27f0*/  UIMAD UR37, UR4, UR16, UR37 ;  /* 0x00000010042572a4 */ /* 0x000fd8000f8e0225 */
.L_x_41:
[----:B------:R-:W-:Y:S01]  /*2800*/  VIADD R11, R11, 0x1 ;  /* 0x000000010b0b7836 */ /* 0x000fe20000000000 */
[----:B------:R-:W-:Y:S01]  /*2810*/  PLOP3.LUT P1, PT, PT, PT, PT, 0x80, 0x8 ;  /* 0x000000000008781c */ /* 0x000fe20003f2f070 */
[----:B------:R-:W-:Y:S02]  /*2820*/  UIADD3 UR45, UPT, UPT, UR37, UR60, URZ ;  /* 0x0000003c252d7290 */ /* 0x000fe4000fffe0ff */
[----:B------:R-:W-:Y:S01]  /*2830*/  UIADD3 UR46, UPT, UPT, UR29, UR57, URZ ;  /* 0x000000391d2e7290 */ /* 0x000fe2000fffe0ff */
[----:B------:R-:W-:-:S04]  /*2840*/  ISETP.NE.AND P0, PT, R11, 0x2, PT ;  /* 0x000000020b00780c */ /* 0x000fc80003f05270 */
[----:B-1----:R-:W-:Y:S02]  /*2850*/  SEL R0, RZ, 0x1, P0 ;  /* 0x00000001ff007807 */ /* 0x002fe40000000000 */
[----:B------:R-:W-:Y:S02]  /*2860*/  SEL R11, R11, RZ, P0 ;  /* 0x000000ff0b0b7207 */ /* 0x000fe40000000000 */
[----:B------:R-:W-:Y:S01]  /*2870*/  LOP3.LUT R10, R10, R0, RZ, 0x3c, !PT ;  /* 0x000000000a0a7212 */ /* 0x000fe200078e3cff */
[----:B------:R-:W-:Y:S06]  /*2880*/  BRA.U UP1, `(.L_x_42) ;  /* 0xfffffff1012c7547 */ /* 0x000fec000b83ffff */
[----:B------:R-:W-:Y:S01]  /*2890*/  UIADD3 UR7, UPT, UPT, UR6, 0x28, URZ ;  /* 0x0000002806077890 */ /* 0x000fe2000fffe0ff */
[----:B------:R-:W-:-:S03]  /*28a0*/  SHF.L.U32 R2, R12, 0x1f, RZ ;  /* 0x0000001f0c027819 */ /* 0x000fc600000006ff */
[----:B------:R-:W-:-:S09]  /*28b0*/  ULEA UR4, UR5, UR7, 0x3 ;  /* 0x0000000705047291 */ /* 0x000fd2000f8e18ff */
[----:B------:R-:W1:Y:S02]  /*28c0*/  SYNCS.PHASECHK.TRANS64.TRYWAIT P0, [UR4], R2 ;  /* 0x00000002ff0075a7 */ /* 0x000e640008001104 */
[----:B-1----:R-:W-:Y:S05]  /*28d0*/  @!P0 BRA `(.L_x_43) ;  /* 0x0000004c00d48947 */ /* 0x002fea0003800000 */
.L_x_119:
[----:B------:R-:W-:-:S04]  /*28e0*/  UIADD3 UR4, UPT, UPT, UR5, 0x1, URZ ;  /* 0x0000000105047890 */ /* 0x000fc8000fffe0ff */
[----:B------:R-:W-:-:S04]  /*28f0*/  UISETP.NE.AND UP0, UPT, UR4, 0x5, UPT ;  /* 0x000000050400788c */ /* 0x000fc8000bf05270 */
[----:B------:R-:W-:Y:S02]  /*2900*/  USEL UR6, URZ, 0x1, UP0 ;  /* 0x00000001ff067887 */ /* 0x000fe40008000000 */
[----:B------:R-:W-:-:S04]  /*2910*/  USEL UR4, UR4, URZ, UP0 ;  /* 0x000000ff04047287 */ /* 0x000fc80008000000 */
[----:B------:R-:W-:Y:S01]  /*2920*/  ULEA UR5, UR4, UR7, 0x3 ;  /* 0x0000000704057291 */ /* 0x000fe2000f8e18ff */
[----:B-1----:R-:W-:-:S04]  /*2930*/  LOP3.LUT R2, R12, UR6, RZ, 0x3c, !PT ;  /* 0x000000060c027c12 */ /* 0x002fc8000f8e3cff */
[----:B------:R-:W-:-:S04]  /*2940*/  SHF.L.U32 R3, R2, 0x1f, RZ ;  /* 0x0000001f02037819 */ /* 0x000fc800000006ff */
[----:B------:R-:W1:Y:S02]  /*2950*/  SYNCS.PHASECHK.TRANS64.TRYWAIT P0, [UR5], R3 ;  /* 0x00000003ff0075a7 */ /* 0x000e640008001105 */
[----:B-1----:R-:W-:Y:S05]  /*2960*/  @!P0 BRA `(.L_x_44) ;  /* 0x0000004c00c88947 */ /* 0x002fea0003800000 */
.L_x_121:
[----:B------:R-:W-:-:S04]  /*2970*/  UIADD3 UR4, UPT, UPT, UR4, 0x1, URZ ;  /* 0x0000000104047890 */ /* 0x000fc8000fffe0ff */
[----:B------:R-:W-:-:S04]  /*2980*/  UISETP.NE.AND UP0, UPT, UR4, 0x5, UPT ;  /* 0x000000050400788c */ /* 0x000fc8000bf05270 */
[----:B------:R-:W-:Y:S02]  /*2990*/  USEL UR6, URZ, 0x1, UP0 ;  /* 0x00000001ff067887 */ /* 0x000fe40008000000 */
[----:B------:R-:W-:-:S04]  /*29a0*/  USEL UR4, UR4, URZ, UP0 ;  /* 0x000000ff04047287 */ /* 0x000fc80008000000 */
[----:B------:R-:W-:Y:S01]  /*29b0*/  ULEA UR5, UR4, UR7, 0x3 ;  /* 0x0000000704057291 */ /* 0x000fe2000f8e18ff */
[----:B------:R-:W-:-:S04]  /*29c0*/  LOP3.LUT R2, R2, UR6, RZ, 0x3c, !PT ;  /* 0x0000000602027c12 */ /* 0x000fc8000f8e3cff */
[----:B-1----:R-:W-:-:S04]  /*29d0*/  SHF.L.U32 R3, R2, 0x1f, RZ ;  /* 0x0000001f02037819 */ /* 0x002fc800000006ff */
[----:B------:R-:W1:Y:S02]  /*29e0*/  SYNCS.PHASECHK.TRANS64.TRYWAIT P0, [UR5], R3 ;  /* 0x00000003ff0075a7 */ /* 0x000e640008001105 */
[----:B-1----:R-:W-:Y:S05]  /*29f0*/  @!P0 BRA `(.L_x_45) ;  /* 0x0000004c00bc8947 */ /* 0x002fea0003800000 */
.L_x_123:
        /* <DEDUP_REMOVED lines=9> */
.L_x_125:
[----:B------:R-:W-:-:S04]  /*2a90*/  UIADD3 UR4, UPT, UPT, UR4, 0x1, URZ ;  /* 0x0000000104047890 */ /* 0x000fc8000fffe0ff */
[----:B------:R-:W-:-:S04]  /*2aa0*/  UISETP.NE.AND UP0, UPT, UR4, 0x5, UPT ;  /* 0x000000050400788c */ /* 0x000fc8000bf05270 */
[----:B------:R-:W-:Y:S02]  /*2ab0*/  USEL UR5, URZ, 0x1, UP0 ;  /* 0x00000001ff057887 */ /* 0x000fe40008000000 */
[----:B------:R-:W-:-:S04]  /*2ac0*/  USEL UR4, UR4, URZ, UP0 ;  /* 0x000000ff04047287 */ /* 0x000fc80008000000 */
[----:B------:R-:W-:Y:S01]  /*2ad0*/  ULEA UR4, UR4, UR7, 0x3 ;  /* 0x0000000704047291 */ /* 0x000fe2000f8e18ff */
[----:B------:R-:W-:-:S04]  /*2ae0*/  LOP3.LUT R2, R2, UR5, RZ, 0x3c, !PT ;  /* 0x0000000502027c12 */ /* 0x000fc8000f8e3cff */
[----:B------:R-:W-:Y:S01]  /*2af0*/  SHF.L.U32 R2, R2, 0x1f, RZ ;  /* 0x0000001f02027819 */ /* 0x000fe200000006ff */
[----:B-1----:R-:W-:-:S07]  /*2b00*/  IMAD.U32 R0, RZ, RZ, UR4 ;  /* 0x00000004ff007e24 */ /* 0x002fce000f8e00ff */
.L_x_47:
[----:B-1----:R1:W2:Y:S02]  /*2b10*/  SYNCS.PHASECHK.TRANS64.TRYWAIT P0, [R0+URZ], R2 ;  /* 0x00000002000075a7 */ /* 0x0022a400080011ff */
[----:B--2---:R-:W-:Y:S05]  /*2b20*/  @!P0 NANOSLEEP.SYNCS 0x989680 ;  /* 0x009896800000895d */ /* 0x004fea0003900000 */
[----:B------:R-:W2:Y:S02]  /*2b30*/  @!P0 SYNCS.PHASECHK.TRANS64 P0, [R0+URZ], R2 ;  /* 0x00000002000085a7 */ /* 0x000ea400080010ff */
[----:B--2---:R-:W-:Y:S05]  /*2b40*/  @P0 EXIT ;  /* 0x000000000000094d */ /* 0x004fea0003800000 */
[----:B------:R-:W-:Y:S05]  /*2b50*/  BRA `(.L_x_47) ;  /* 0xfffffffc00ec7947 */ /* 0x000fea000383ffff */
.L_x_22:
[----:B------:R-:W-:-:S04]  /*2b60*/  UISETP.NE.AND UP0, UPT, UR55, URZ, UPT ;  /* 0x000000ff3700728c */ /* 0x000fc8000bf05270 */
[----:B------:R-:W-:-:S09]  /*2b70*/  UISETP.NE.OR UP0, UPT, UR18, 0x1, UP0 ;  /* 0x000000011200788c */ /* 0x000fd20008705670 */
[----:B------:R-:W-:Y:S05]  /*2b80*/  BRA.U UP0, `(.L_x_48) ;  /* 0x0000000500487547 */ /* 0x000fea000b800000 */
[----:B------:R-:W-:Y:S01]  /*2b90*/  ISETP.GE.U32.AND P2, PT, R0, 0x4, PT ;  /* 0x000000040000780c */ /* 0x000fe20003f46070 */
[----:B------:R-:W-:Y:S01]  /*2ba0*/  IMAD.MOV.U32 R12, RZ, RZ, 0x1 ;  /* 0x00000001ff0c7424 */ /* 0x000fe200078e00ff */
[----:B------:R-:W-:Y:S02]  /*2bb0*/  CS2R R10, SRZ ;  /* 0x00000000000a7805 */ /* 0x000fe4000001ff00 */
[----:B------:R-:W-:Y:S01]  /*2bc0*/  CS2R R8, SRZ ;  /* 0x0000000000087805 */ /* 0x000fe2000001ff00 */
[----:B------:R-:W-:Y:S01]  /*2bd0*/  UMOV UR6, 0x400 ;  /* 0x0000040000067882 */ /* 0x000fe20000000000 */
[----:B------:R-:W-:Y:S01]  /*2be0*/  UMOV UR5, URZ ;  /* 0x000000ff00057c82 */ /* 0x000fe20008000000 */
[----:B------:R-:W-:-:S12]  /*2bf0*/  ULEA UR6, UR55, UR6, 0x18 ;  /* 0x0000000637067291 */ /* 0x000fd8000f8ec0ff */
.L_x_52:
[----:B------:R-:W-:Y:S02]  /*2c00*/  LEA R2, R8, UR6, 0x3 ;  /* 0x0000000608027c11 */ /* 0x000fe4000f8e18ff */
[----:B------:R-:W-:-:S03]  /*2c10*/  SHF.L.U32 R4, R9, 0x1f, RZ ;  /* 0x0000001f09047819 */ /* 0x000fc600000006ff */
[----:B------:R-:W-:Y:S01]  /*2c20*/  VIADD R5, R2, 0xe0 ;  /* 0x000000e002057836 */ /* 0x000fe20000000000 */
[----:B------:R-:W1:Y:S02]  /*2c30*/  SYNCS.PHASECHK.TRANS64.TRYWAIT P0, [R2+URZ+0xd0], R4 ;  /* 0x0000d004020075a7 */ /* 0x000e6400080011ff */
[----:B-1----:R-:W-:Y:S05]  /*2c40*/  @!P0 BRA `(.L_x_49) ;  /* 0x0000004c00588947 */ /* 0x002fea0003800000 */
.L_x_126:
[----:B------:R-:W-:Y:S01]  /*2c50*/  ULEA UR4, UR5, UR6, 0x3 ;  /* 0x0000000605047291 */ /* 0x000fe2000f8e18ff */
[----:B-1----:R-:W-:Y:S01]  /*2c60*/  PRMT R2, RZ, 0x654, R5 ;  /* 0x00000654ff027816 */ /* 0x002fe20000000005 */
[----:B------:R-:W-:Y:S01]  /*2c70*/  @!P2 IMAD.MOV.U32 R4, RZ, RZ, 0x10 ;  /* 0x00000010ff04a424 */ /* 0x000fe200078e00ff */
[----:B------:R-:W-:Y:S01]  /*2c80*/  SHF.L.U32 R5, R12, 0x1f, RZ ;  /* 0x0000001f0c057819 */ /* 0x000fe200000006ff */
[----:B------:R-:W-:Y:S01]  /*2c90*/  UIADD3 UR7, UPT, UPT, UR4, 0x70, URZ ;  /* 0x0000007004077890 */ /* 0x000fe2000fffe0ff */
[----:B------:R1:W-:Y:S05]  /*2ca0*/  SYNCS.ARRIVE.TRANS64.RED.A1T0 RZ, [R2+URZ], RZ ;  /* 0x000000ff02ff79a7 */ /* 0x0003ea00081004ff */
[----:B------:R-:W-:Y:S01]  /*2cb0*/  IMAD.U32 R6, RZ, RZ, UR7 ;  /* 0x00000007ff067e24 */ /* 0x000fe2000f8e00ff */
[----:B------:R-:W2:Y:S04]  /*2cc0*/  SYNCS.PHASECHK.TRANS64.TRYWAIT P0, [UR4+0x80], R5 ;  /* 0x00008005ff0075a7 */ /* 0x000ea80008001104 */
[----:B------:R-:W-:Y:S01]  /*2cd0*/  PRMT R6, R0, 0x654, R6 ;  /* 0x0000065400067816 */ /* 0x000fe20000000006 */
[----:B-12---:R-:W-:Y:S06]  /*2ce0*/  @!P0 BRA `(.L_x_50) ;  /* 0x0000004c00448947 */ /* 0x006fec0003800000 */
.L_x_128:
[----:B------:R-:W-:Y:S01]  /*2cf0*/  ULEA UR8, UR5, UR6, 0x4 ;  /* 0x0000000605087291 */ /* 0x000fe2000f8e20ff */
[----:B------:R-:W-:Y:S01]  /*2d00*/  SEL R3, R6, R3, !P2 ;  /* 0x0000000306037207 */ /* 0x000fe20005000000 */
[----:B------:R-:W-:Y:S01]  /*2d10*/  UIADD3 UR9, UPT, UPT, UR4, 0x70, URZ ;  /* 0x0000007004097890 */ /* 0x000fe2000fffe0ff */
[----:B-1----:R-:W-:Y:S01]  /*2d20*/  LEA R2, R11, UR6, 0x3 ;  /* 0x000000060b027c11 */ /* 0x002fe2000f8e18ff */
[----:B------:R-:W-:Y:S01]  /*2d30*/  UIADD3 UR8, UPT, UPT, UR8, 0x100, URZ ;  /* 0x0000010008087890 */ /* 0x000fe2000fffe0ff */
[----:B------:R1:W-:Y:S01]  /*2d40*/  @!P2 SYNCS.ARRIVE.TRANS64.RED RZ, [R3+URZ], R4 ;  /* 0x0000000403ffa9a7 */ /* 0x0003e200080004ff */
[----:B------:R-:W-:Y:S01]  /*2d50*/  UIADD3 UR4, UPT, UPT, UR5, 0x1, URZ ;  /* 0x0000000105047890 */ /* 0x000fe2000fffe0ff */
[----:B------:R-:W-:-:S03]  /*2d60*/  VIADD R8, R8, 0x1 ;  /* 0x0000000108087836 */ /* 0x000fc60000000000 */
[----:B------:R-:W-:Y:S02]  /*2d70*/  UISETP.NE.AND UP0, UPT, UR4, 0x2, UPT ;  /* 0x000000020400788c */ /* 0x000fe4000bf05270 */
[----:B------:R-:W-:Y:S01]  /*2d80*/  ISETP.NE.AND P0, PT, R8, 0x2, PT ;  /* 0x000000020800780c */ /* 0x000fe20003f05270 */
[----:B------:R-:W-:Y:S06]  /*2d90*/  UGETNEXTWORKID.BROADCAST [UR8], [UR9] ;  /* 0x00000000080073ca */ /* 0x000fec0008000100 */
[----:B------:R-:W-:Y:S02]  /*2da0*/  USEL UR7, URZ, 0x1, UP0 ;  /* 0x00000001ff077887 */ /* 0x000fe40008000000 */
[----:B------:R-:W-:-:S04]  /*2db0*/  USEL UR5, UR4, URZ, UP0 ;  /* 0x000000ff04057287 */ /* 0x000fc80008000000 */
[----:B------:R-:W-:Y:S02]  /*2dc0*/  LOP3.LUT R12, R12, UR7, RZ, 0x3c, !PT ;  /* 0x000000070c0c7c12 */ /* 0x000fe4000f8e3cff */
[----:B-1----:R-:W-:-:S04]  /*2dd0*/  SHF.L.U32 R4, R10, 0x1f, RZ ;  /* 0x0000001f0a047819 */ /* 0x002fc800000006ff */
[----:B------:R-:W1:Y:S02]  /*2de0*/  SYNCS.PHASECHK.TRANS64.TRYWAIT P1, [R2+URZ+0x70], R4 ;  /* 0x00007004020075a7 */ /* 0x000e6400080211ff */
[----:B-1----:R-:W-:Y:S05]  /*2df0*/  @!P1 BRA `(.L_x_51) ;  /* 0x0000004c00189947 */ /* 0x002fea0003800000 */
.L_x_129:
[C---:B-1----:R-:W-:Y:S01]  /*2e00*/  LEA R4, R11.reuse, UR6, 0x4 ;  /* 0x000000060b047c11 */ /* 0x042fe2000f8e20ff */
[----:B------:R-:W-:Y:S01]  /*2e10*/  VIADD R2, R2, 0x80 ;  /* 0x0000008002027836 */ /* 0x000fe20000000000 */
[----:B------:R-:W-:Y:S01]  /*2e20*/  SEL R8, R8, RZ, P0 ;  /* 0x000000ff08087207 */ /* 0x000fe20000000000 */
[----:B------:R-:W-:-:S03]  /*2e30*/  VIADD R11, R11, 0x1 ;  /* 0x000000010b0b7836 */ /* 0x000fc60000000000 */
[----:B------:R-:W1:Y:S01]  /*2e40*/  LDS.128 R4, [R4+0x100] ;  /* 0x0001000004047984 */ /* 0x000e620000000c00 */
[----:B------:R-:W-:Y:S02]  /*2e50*/  PRMT R2, RZ, 0x654, R2 ;  /* 0x00000654ff027816 */ /* 0x000fe40000000002 */
[C---:B------:R-:W-:Y:S01]  /*2e60*/  ISETP.NE.AND P1, PT, R11.reuse, 0x2, PT ;  /* 0x000000020b00780c */ /* 0x040fe20003f25270 */
[----:B------:R-:W-:Y:S01]  /*2e70*/  @!PT LDS RZ, [RZ] ;  /* 0x00000000fffff984 */ /* 0x000fe20000000800 */
[----:B------:R-:W-:Y:S01]  /*2e80*/  @!PT LDS RZ, [RZ] ;  /* 0x00000000fffff984 */ /* 0x000fe20000000800 */
[----:B------:R-:W-:Y:S01]  /*2e90*/  @!PT LDS RZ, [RZ] ;  /* 0x00000000fffff984 */ /* 0x000fe20000000800 */
[----:B------:R-:W-:Y:S01]  /*2ea0*/  @!PT LDS RZ, [RZ] ;  /* 0x00000000fffff984 */ /* 0x000fe20000000800 */
[----:B------:R2:W-:Y:S06]  /*2eb0*/  MEMBAR.ALL.CTA ;  /* 0x0000000000007992 */ /* 0x0005ec0000008000 */
[----:B--2---:R-:W2:Y:S01]  /*2ec0*/  FENCE.VIEW.ASYNC.S ;  /* 0x00000000000073c6 */ /* 0x004ea20000000000 */
[----:B------:R-:W-:Y:S01]  /*2ed0*/  SEL R11, R11, RZ, P1 ;  /* 0x000000ff0b0b7207 */ /* 0x000fe20000800000 */
[----:B--2---:R2:W-:Y:S01]  /*2ee0*/  SYNCS.ARRIVE.TRANS64.RED.A1T0 RZ, [R2+URZ], RZ ;  /* 0x000000ff02ff79a7 */ /* 0x0045e200081004ff */
[----:B-1----:R-:W-:-:S02]  /*2ef0*/  LOP3.LUT P3, RZ, R6, 0x1, RZ, 0xc0, !PT ;  /* 0x0000000106ff7812 */ /* 0x002fc4000786c0ff */
[----:B------:R-:W-:-:S04]  /*2f00*/  SEL R4, RZ, 0x1, P1 ;  /* 0x00000001ff047807 */ /* 0x000fc80000800000 */
[----:B------:R-:W-:Y:S02]  /*2f10*/  LOP3.LUT R10, R10, R4, RZ, 0x3c, !PT ;  /* 0x000000040a0a7212 */ /* 0x000fe400078e3cff */
[----:B--2---:R-:W-:-:S04]  /*2f20*/  SEL R2, RZ, 0x1, P0 ;  /* 0x00000001ff027807 */ /* 0x004fc80000000000 */
[----:B------:R-:W-:Y:S01]  /*2f30*/  LOP3.LUT R9, R9, R2, RZ, 0x3c, !PT ;  /* 0x0000000209097212 */ /* 0x000fe200078e3cff */
[----:B------:R-:W-:Y:S06]  /*2f40*/  @P3 BRA `(.L_x_52) ;  /* 0xfffffffc002c3947 */ /* 0x000fec000383ffff */
[----:B------:R-:W-:Y:S01]  /*2f50*/  ULEA UR4, UR5, UR6, 0x3 ;  /* 0x0000000605047291 */ /* 0x000fe2000f8e18ff */
[----:B------:R-:W-:-:S08]  /*2f60*/  SHF.L.U32 R2, R12, 0x1f, RZ ;  /* 0x0000001f0c027819 */ /* 0x000fd000000006ff */
[----:B------:R-:W1:Y:S02]  /*2f70*/  SYNCS.PHASECHK.TRANS64 P0, [UR4+0x80], R2 ;  /* 0x00008002ff0075a7 */ /* 0x000e640008001004 */
[----:B-1----:R-:W-:Y:S05]  /*2f80*/  @P0 BRA `(.L_x_53) ;  /* 0x0000000000080947 */ /* 0x002fea0003800000 */
[----:B------:R-:W1:Y:S02]  /*2f90*/  SYNCS.PHASECHK.TRANS64.TRYWAIT P0, [UR4+0x80], R2 ;  /* 0x00008002ff0075a7 */ /* 0x000e640008001104 */
[----:B-1----:R-:W-:Y:S05]  /*2fa0*/  @!P0 BRA `(.L_x_54) ;  /* 0x0000004800c08947 */ /* 0x002fea0003800000 */
.L_x_53:
[----:B------:R-:W-:-:S04]  /*2fb0*/  UIADD3 UR7, UPT, UPT, UR5, 0x1, URZ ;  /* 0x0000000105077890 */ /* 0x000fc8000fffe0ff */
[----:B------:R-:W-:-:S04]  /*2fc0*/  UISETP.NE.AND UP0, UPT, UR7, 0x2, UPT ;  /* 0x000000020700788c */ /* 0x000fc8000bf05270 */
[----:B------:R-:W-:Y:S02]  /*2fd0*/  USEL UR8, URZ, 0x1, UP0 ;  /* 0x00000001ff087887 */ /* 0x000fe40008000000 */
[----:B------:R-:W-:-:S04]  /*2fe0*/  USEL UR7, UR7, URZ, UP0 ;  /* 0x000000ff07077287 */ /* 0x000fc80008000000 */
[----:B------:R-:W-:Y:S01]  /*2ff0*/  ULEA UR7, UR7, UR6, 0x3 ;  /* 0x0000000607077291 */ /* 0x000fe2000f8e18ff */
[----:B-1----:R-:W-:-:S04]  /*3000*/  LOP3.LUT R2, R12, UR8, RZ, 0x3c, !PT ;  /* 0x000000080c027c12 */ /* 0x002fc8000f8e3cff */
[----:B------:R-:W-:-:S04]  /*3010*/  SHF.L.U32 R0, R2, 0x1f, RZ ;  /* 0x0000001f02007819 */ /* 0x000fc800000006ff */
[----:B------:R-:W1:Y:S02]  /*3020*/  SYNCS.PHASECHK.TRANS64 P0, [UR7+0x80], R0 ;  /* 0x00008000ff0075a7 */ /* 0x000e640008001007 */
[----:B-1----:R-:W-:Y:S05]  /*3030*/  @P0 EXIT ;  /* 0x000000000000094d */ /* 0x002fea0003800000 */
[----:B------:R-:W-:Y:S02]  /*3040*/  SHF.L.U32 R2, R2, 0x1f, RZ ;  /* 0x0000001f02027819 */ /* 0x000fe400000006ff */
[----:B------:R-:W-:-:S07]  /*3050*/  MOV R0, UR7 ;  /* 0x0000000700007c02 */ /* 0x000fce0008000f00 */
.L_x_55:
[----:B-1----:R1:W2:Y:S02]  /*3060*/  SYNCS.PHASECHK.TRANS64.TRYWAIT P0, [R0+URZ+0x80], R2 ;  /* 0x00008002000075a7 */ /* 0x0022a400080011ff */
[----:B--2---:R-:W-:Y:S05]  /*3070*/  @!P0 NANOSLEEP.SYNCS 0x989680 ;  /* 0x009896800000895d */ /* 0x004fea0003900000 */
[----:B------:R-:W2:Y:S02]  /*3080*/  @!P0 SYNCS.PHASECHK.TRANS64 P0, [R0+URZ+0x80], R2 ;  /* 0x00008002000085a7 */ /* 0x000ea400080010ff */
[----:B--2---:R-:W-:Y:S05]  /*3090*/  @P0 EXIT ;  /* 0x000000000000094d */ /* 0x004fea0003800000 */
[----:B------:R-:W-:Y:S05]  /*30a0*/  BRA `(.L_x_55) ;  /* 0xfffffffc00ec7947 */ /* 0x000fea000383ffff */
.L_x_48:
[----:B------:R-:W-:Y:S05]  /*30b0*/  BRA.U UP4, `(.L_x_56) ;  /* 0x0000001104a07547 */ /* 0x000fea000b800000 */
[----:B------:R-:W-:Y:S01]  /*30c0*/  UMOV UR4, 0x40 ;  /* 0x0000004000047882 */ /* 0x000fe20000000000 */
[----:B------:R-:W-:Y:S01]  /*30d0*/  NOP ;  /* 0x0000000000007918 */ /* 0x000fe20000000000 */
[----:B------:R-:W-:Y:S01]  /*30e0*/  ULEA UR5, UR55, UR4, 0x18 ;  /* 0x0000000437057291 */ /* 0x000fe2000f8ec0ff */
[----:B------:R-:W-:Y:S02]  /*30f0*/  UMOV UR6, 0x400 ;  /* 0x0000040000067882 */ /* 0x000fe40000000000 */
[----:B------:R-:W-:-:S06]  /*3100*/  ULEA UR6, UR55, UR6, 0x18 ;  /* 0x0000000637067291 */ /* 0x000fcc000f8ec0ff */
[----:B------:R-:W1:Y:S02]  /*3110*/  LDS.U8 R0, [UR5+0x1c] ;  /* 0x00001c05ff007984 */ /* 0x000e640008000000 */
[----:B-1----:R-:W-:-:S13]  /*3120*/  ISETP.NE.AND P0, PT, R0, RZ, PT ;  /* 0x000000ff0000720c */ /* 0x002fda0003f05270 */
[----:B------:R-:W-:Y:S05]  /*3130*/  @P0 BRA `(.L_x_57) ;  /* 0x0000000400080947 */ /* 0x000fea0003800000 */
[----:B------:R-:W-:Y:S02]  /*3140*/  UISETP.NE.U32.AND UP1, UPT, UR33, 0x1, UPT ;  /* 0x000000012100788c */ /* 0x000fe4000bf25070 */
[----:B------:R-:W-:-:S07]  /*3150*/  UIADD3 UR7, UPT, UPT, UR5, 0x8, URZ ;  /* 0x0000000805077890 */ /* 0x000fce000fffe0ff */
[----:B------:R-:W-:Y:S05]  /*3160*/  BRA.U !UP1, `(.L_x_58) ;  /* 0x00000001099c7547 */ /* 0x000fea000b800000 */
[----:B------:R-:W-:Y:S01]  /*3170*/  ELECT P0, URZ, PT ;  /* 0x0000000000ff782f */ /* 0x000fe20003800000 */
[----:B------:R-:W-:-:S12]  /*3180*/  BSSY B0, `(.L_x_58) ;  /* 0x0000025000007945 */ /* 0x000fd80003800000 */
[----:B------:R-:W-:Y:S05]  /*3190*/  @!P0 BRA `(.L_x_59) ;  /* 0x00000000008c8947 */ /* 0x000fea0003800000 */
[----:B------:R-:W-:-:S05]  /*31a0*/  UMOV UR4, 0x10 ;  /* 0x0000001000047882 */ /* 0x000fca0000000000 */
[----:B------:R-:W-:Y:S04]  /*31b0*/  DEPBAR.LE SB1, 0x36 ;  /* 0x00009d800000791a */ /* 0x000fe80000000000 */
[----:B------:R-:W1:Y:S02]  /*31c0*/  UTCATOMSWS.2CTA.FIND_AND_SET.ALIGN UP0, UR4, UR4 ;  /* 0x00000004000475e3 */ /* 0x000e640008200800 */
[----:B-1----:R-:W-:Y:S01]  /*31d0*/  MOV R10, UR4 ;  /* 0x00000004000a7c02 */ /* 0x002fe20008000f00 */
[----:B------:R-:W-:Y:S06]  /*31e0*/  BRA.U UP0, `(.L_x_60) ;  /* 0x0000000100187547 */ /* 0x000fec000b800000 */
.L_x_61:
[----:B------:R-:W-:Y:S05]  /*31f0*/  NANOSLEEP 0x64 ;  /* 0x000000640000795d */ /* 0x000fea0003800000 */
[----:B------:R-:W-:-:S05]  /*3200*/  UMOV UR4, 0x10 ;  /* 0x0000001000047882 */ /* 0x000fca0000000000 */
[----:B------:R-:W-:Y:S04]  /*3210*/  DEPBAR.LE SB1, 0x36 ;  /* 0x00009d800000791a */ /* 0x000fe80000000000 */
[----:B------:R-:W1:Y:S02]  /*3220*/  UTCATOMSWS.2CTA.FIND_AND_SET.ALIGN UP0, UR4, UR4 ;  /* 0x00000004000475e3 */ /* 0x000e640008200800 */
[----:B-1----:R-:W-:Y:S01]  /*3230*/  MOV R10, UR4 ;  /* 0x00000004000a7c02 */ /* 0x002fe20008000f00 */
[----:B------:R-:W-:Y:S05]  /*3240*/  BRA.U !UP0, `(.L_x_61) ;  /* 0xfffffffd08e87547 */ /* 0x000fea000b83ffff */
.L_x_60:
[----:B------:R-:W1:Y:S01]  /*3250*/  LDS R6, [UR5+0x10] ;  /* 0x00001005ff067984 */ /* 0x000e620008000800 */
[----:B------:R-:W-:Y:S01]  /*3260*/  IMAD.U32 R0, RZ, RZ, UR6 ;  /* 0x00000006ff007e24 */ /* 0x000fe2000f8e00ff */
[----:B------:R-:W-:-:S03]  /*3270*/  MOV R4, UR35 ;  /* 0x0000002300047c02 */ /* 0x000fc60008000f00 */
[----:B------:R-:W-:Y:S01]  /*3280*/  VIADD R0, R0, 0x120 ;  /* 0x0000012000007836 */ /* 0x000fe20000000000 */
[----:B-1----:R-:W-:-:S04]  /*3290*/  SHF.L.U32 R6, R6, 0x1f, RZ ;  /* 0x0000001f06067819 */ /* 0x002fc800000006ff */
[----:B------:R-:W1:Y:S02]  /*32a0*/  SYNCS.PHASECHK.TRANS64.TRYWAIT P0, [UR5+0x8], R6 ;  /* 0x00000806ff0075a7 */ /* 0x000e640008001105 */
[----:B-1----:R-:W-:Y:S05]  /*32b0*/  @P0 BRA `(.L_x_62) ;  /* 0x0000000000080947 */ /* 0x002fea0003800000 */
[----:B------:R-:W1:Y:S02]  /*32c0*/  SYNCS.PHASECHK.TRANS64.TRYWAIT P0, [UR5+0x8], R6 ;  /* 0x00000806ff0075a7 */ /* 0x000e640008001105 */
[----:B-1----:R-:W-:Y:S05]  /*32d0*/  @!P0 BRA `(.L_x_63) ;  /* 0x00000048000c8947 */ /* 0x002fea0003800000 */
.L_x_62:
[----:B------:R-:W-:Y:S01]  /*32e0*/  PRMT R4, R4, 0x654, R0 ;  /* 0x0000065404047816 */ /* 0x000fe20000000000 */
[----:B------:R-:W-:Y:S01]  /*32f0*/  HFMA2 R0, -RZ, RZ, 0, 5.9604644775390625e-08 ;  /* 0x00000001ff007431 */ /* 0x000fe200000001ff */
[----:B------:R-:W-:Y:S01]  /*3300*/  UPRMT UR4, UR35, 0x654, UR7 ;  /* 0x0000065423047896 */ /* 0x000fe20008000007 */
[----:B------:R-:W-:Y:S02]  /*3310*/  IMAD.MOV.U32 R8, RZ, RZ, 0xffff ;  /* 0x0000ffffff087424 */ /* 0x000fe400078e00ff */
[----:B-1----:R-:W-:Y:S02]  /*3320*/  IMAD.MOV.U32 R6, RZ, RZ, 0x4 ;  /* 0x00000004ff067424 */ /* 0x002fe400078e00ff */
[----:B------:R-:W-:Y:S01]  /*3330*/  IMAD.SHL.U32 R9, R10, 0x20, RZ ;  /* 0x000000200a097824 */ /* 0x000fe200078e00ff */
[----:B------:R-:W-:Y:S02]  /*3340*/  MOV R5, UR4 ;  /* 0x0000000400057c02 */ /* 0x000fe40008000f00 */
[-C--:B------:R-:W-:Y:S01]  /*3350*/  SHF.L.U32 R8, R8, R10.reuse, RZ ;  /* 0x0000000a08087219 */ /* 0x080fe200000006ff */
[----:B------:R1:W-:Y:S01]  /*3360*/  SYNCS.ARRIVE.TRANS64.RED RZ, [UR4], R6 ;  /* 0x00000006ffff79a7 */ /* 0x0003e20008000404 */
[----:B------:R-:W-:Y:S01]  /*3370*/  SHF.L.U32 R7, R0, R10, RZ ;  /* 0x0000000a00077219 */ /* 0x000fe200000006ff */
[----:B------:R1:W-:Y:S04]  /*3380*/  STS [UR6+0x120], R9 ;  /* 0x00012009ff007988 */ /* 0x0003e80008000806 */
[----:B------:R1:W-:Y:S04]  /*3390*/  STAS [R4.64], R10 ;  /* 0x0000000a04007dbd */ /* 0x0003e8000c0008ff */
[----:B------:R1:W-:Y:S04]  /*33a0*/  ATOMS.OR RZ, [UR5+0x14], R8 ;  /* 0x00001408ffff798c */ /* 0x0003e8000b000005 */
[----:B------:R1:W-:Y:S04]  /*33b0*/  ATOMS.OR RZ, [UR5+0x18], R7 ;  /* 0x00001807ffff798c */ /* 0x0003e8000b000005 */
[----:B------:R1:W-:Y:S02]  /*33c0*/  ATOMS.XOR RZ, [UR5+0x10], R0 ;  /* 0x00001000ffff798c */ /* 0x0003e4000b800005 */
.L_x_59:
[----:B------:R-:W-:Y:S05]  /*33d0*/  BSYNC B0 ;  /* 0x0000000000007941 */ /* 0x000fea0003800000 */
.L_x_58:
[----:B------:R-:W-:Y:S05]  /*33e0*/  BRA.U UP1, `(.L_x_64) ;  /* 0x00000001016c7547 */ /* 0x000fea000b800000 */
[----:B------:R-:W-:-:S03]  /*33f0*/  UMOV UR4, 0xffffffff ;  /* 0xffffffff00047882 */ /* 0x000fc60000000000 */
[----:B------:R-:W-:Y:S05]  /*3400*/  BRA.DIV UR4, `(.L_x_65) ;  /* 0x0000004604d87947 */ /* 0x000fea000b800000 */
[----:B------:R-:W-:-:S13]  /*3410*/  ELECT P0, URZ, PT ;  /* 0x0000000000ff782f */ /* 0x000fda0003800000 */
.L_x_133:
[----:B------:R-:W-:Y:S05]  /*3420*/  @!P0 BRA `(.L_x_64) ;  /* 0x00000000005c8947 */ /* 0x000fea0003800000 */
[----:B-1----:R-:W1:Y:S02]  /*3430*/  LDS R4, [UR5+0x10] ;  /* 0x00001005ff047984 */ /* 0x002e640008000800 */
[----:B-1----:R-:W-:-:S04]  /*3440*/  SHF.L.U32 R4, R4, 0x1f, RZ ;  /* 0x0000001f04047819 */ /* 0x002fc800000006ff */
[----:B------:R-:W1:Y:S02]  /*3450*/  SYNCS.PHASECHK.TRANS64.TRYWAIT P0, [UR5+0x8], R4 ;  /* 0x00000804ff0075a7 */ /* 0x000e640008001105 */
[----:B-1----:R-:W-:Y:S05]  /*3460*/  @P0 BRA `(.L_x_66) ;  /* 0x0000000000080947 */ /* 0x002fea0003800000 */
[----:B------:R-:W1:Y:S02]  /*3470*/  SYNCS.PHASECHK.TRANS64.TRYWAIT P0, [UR5+0x8], R4 ;  /* 0x00000804ff0075a7 */ /* 0x000e640008001105 */
[----:B-1----:R-:W-:Y:S05]  /*3480*/  @!P0 BRA `(.L_x_67) ;  /* 0x0000004400dc8947 */ /* 0x002fea0003800000 */
.L_x_66:
[----:B------:R-:W2:Y:S01]  /*3490*/  LDS R6, [UR6+0x120] ;  /* 0x00012006ff067984 */ /* 0x000ea20008000800 */
[----:B-1----:R-:W-:Y:S02]  /*34a0*/  HFMA2 R0, -RZ, RZ, 0, 5.9604644775390625e-08 ;  /* 0x00000001ff007431 */ /* 0x002fe400000001ff */
[----:B------:R-:W-:Y:S01]  /*34b0*/  IMAD.MOV.U32 R4, RZ, RZ, 0xffff ;  /* 0x0000ffffff047424 */ /* 0x000fe200078e00ff */
[----:B------:R-:W-:Y:S01]  /*34c0*/  UPRMT UR4, UR35, 0x654, UR7 ;  /* 0x0000065423047896 */ /* 0x000fe20008000007 */
[----:B--2---:R-:W-:-:S03]  /*34d0*/  IMAD.SHL.U32 R5, R6, 0x20, RZ ;  /* 0x0000002006057824 */ /* 0x004fc600078e00ff */
[-C--:B------:R-:W-:Y:S02]  /*34e0*/  SHF.L.U32 R4, R4, R6.reuse, RZ ;  /* 0x0000000604047219 */ /* 0x080fe400000006ff */
[----:B------:R-:W-:Y:S01]  /*34f0*/  SHF.L.U32 R6, R0, R6, RZ ;  /* 0x0000000600067219 */ /* 0x000fe200000006ff */
[----:B------:R2:W-:Y:S04]  /*3500*/  STS [UR6+0x120], R5 ;  /* 0x00012005ff007988 */ /* 0x0005e80008000806 */
[----:B------:R2:W-:Y:S04]  /*3510*/  ATOMS.OR RZ, [UR5+0x14], R4 ;  /* 0x00001404ffff798c */ /* 0x0005e8000b000005 */
[----:B------:R2:W-:Y:S01]  /*3520*/  ATOMS.OR RZ, [UR5+0x18], R6 ;  /* 0x00001806ffff798c */ /* 0x0005e2000b000005 */
[----:B------:R-:W-:Y:S03]  /*3530*/  SYNCS.ARRIVE.TRANS64.RED.A1T0 RZ, [UR4], RZ ;  /* 0x000000ffffff79a7 */ /* 0x000fe60008100404 */
[----:B------:R2:W-:Y:S01]  /*3540*/  ATOMS.XOR RZ, [UR5+0x10], R0 ;  /* 0x00001000ffff798c */ /* 0x0005e2000b800005 */
[----:B------:R-:W-:Y:S05]  /*3550*/  BRA `(.L_x_64) ;  /* 0x0000000000107947 */ /* 0x000fea0003800000 */
.L_x_57:
[----:B------:R-:W-:Y:S02]  /*3560*/  MOV R0, 0xffffffff ;  /* 0xffffffff00007802 */ /* 0x000fe40000000f00 */
[----:B------:R-:W-:-:S03]  /*3570*/  MOV R4, 0x35a0 ;  /* 0x000035a000047802 */ /* 0x000fc60000000f00 */
[----:B------:R1:W-:Y:S04]  /*3580*/  STS [UR6+0x120], R0 ;  /* 0x00012000ff007988 */ /* 0x0003e80008000806 */
[----:B-1---5:R-:W-:Y:S05]  /*3590*/  CALL.REL.NOINC `($__internal_1_$__cuda_sm10x_tcgen05_guardrail_trap_phase_invalid_during_alloc) ;  /* 0x0000004800e47944 */ /* 0x022fea0003c00000 */
.L_x_64:
[----:B------:R-:W-:Y:S05]  /*35a0*/  WARPSYNC.ALL ;  /* 0x0000000000007948 */ /* 0x000fea0003800000 */
[----:B------:R-:W3:Y:S01]  /*35b0*/  S2UR UR4, SR_CgaCtaId ;  /* 0x00000000000479c3 */ /* 0x000ee20000008800 */
[----:B------:R-:W-:Y:S01]  /*35c0*/  UMOV UR17, 0x400 ;  /* 0x0000040000117882 */ /* 0x000fe20000000000 */
[----:B------:R-:W-:-:S06]  /*35d0*/  NOP ;  /* 0x0000000000007918 */ /* 0x000fcc0000000000 */
[----:B------:R-:W-:Y:S06]  /*35e0*/  BAR.ARV 0x6, 0xa0 ;  /* 0x0182800000007b1d */ /* 0x000fec0000002000 */
[----:B------:R-:W4:Y:S01]  /*35f0*/  LDCU UR6, c[0x0][0x38c] ;  /* 0x00007180ff0677ac */ /* 0x000f220008000800 */
[----:B------:R-:W-:Y:S01]  /*3600*/  LOP3.LUT R3, R3, 0xffff, RZ, 0xc0, !PT ;  /* 0x0000ffff03037812 */ /* 0x000fe200078ec0ff */
[----:B-1----:R-:W-:Y:S01]  /*3610*/  IMAD.MOV.U32 R9, RZ, RZ, 0x1 ;  /* 0x00000001ff097424 */ /* 0x002fe200078e00ff */
[----:B------:R-:W-:Y:S01]  /*3620*/  LOP3.LUT R2, R2, 0xffff, RZ, 0xc0, !PT ;  /* 0x0000ffff02027812 */ /* 0x000fe200078ec0ff */
[----:B------:R-:W-:Y:S01]  /*3630*/  IMAD.MOV.U32 R8, RZ, RZ, RZ ;  /* 0x000000ffff087224 */ /* 0x000fe200078e00ff */
[----:B------:R-:W-:Y:S01]  /*3640*/  R2UR UR20, R3 ;  /* 0x00000000031472ca */ /* 0x000fe200000e0000 */
[----:B------:R-:W-:Y:S01]  /*3650*/  UMOV UR24, URZ ;  /* 0x000000ff00187c82 */ /* 0x000fe20008000000 */
[----:B------:R-:W-:-:S02]  /*3660*/  R2UR UR30, R2 ;  /* 0x00000000021e72ca */ /* 0x000fc400000e0000 */
[----:B------:R-:W-:Y:S01]  /*3670*/  CS2R R2, SRZ ;  /* 0x0000000000027805 */ /* 0x000fe2000001ff00 */
[----:B------:R-:W-:Y:S01]  /*3680*/  UMOV UR15, URZ ;  /* 0x000000ff000f7c82 */ /* 0x000fe20008000000 */
[----:B---3--:R-:W-:Y:S01]  /*3690*/  ULEA UR17, UR4, UR17, 0x18 ;  /* 0x0000001104117291 */ /* 0x008fe2000f8ec0ff */
[----:B------:R-:W-:Y:S01]  /*36a0*/  UMOV UR14, URZ ;  /* 0x000000ff000e7c82 */ /* 0x000fe20008000000 */
[----:B------:R-:W-:Y:S02]  /*36b0*/  UISETP.NE.AND UP3, UPT, UR33, URZ, UPT ;  /* 0x000000ff2100728c */ /* 0x000fe4000bf65270 */
[----:B------:R-:W-:Y:S02]  /*36c0*/  UIADD3 UR5, UPT, UPT, UR17, 0x4400, URZ ;  /* 0x0000440011057890 */ /* 0x000fe4000fffe0ff */
[----:B------:R-:W-:-:S03]  /*36d0*/  UIADD3 UR4, UPT, UPT, UR17, 0xe400, URZ ;  /* 0x0000e40011047890 */ /* 0x000fc6000fffe0ff */
[----:B--2---:R-:W1:Y:S01]  /*36e0*/  LDS R0, [UR17+0x120] ;  /* 0x00012011ff007984 */ /* 0x004e620008000800 */
[----:B----4-:R-:W-:Y:S02]  /*36f0*/  UIADD3 UR6, UPT, UPT, UR6, 0x3f, URZ ;  /* 0x0000003f06067890 */ /* 0x010fe4000fffe0ff */
[----:B------:R-:W-:Y:S02]  /*3700*/  USHF.R.U32.HI UR5, URZ, 0x4, UR5 ;  /* 0x00000004ff057899 */ /* 0x000fe40008011605 */
[----:B------:R-:W-:Y:S02]  /*3710*/  USHF.R.S32.HI UR25, URZ, 0x1f, UR6 ;  /* 0x0000001fff197899 */ /* 0x000fe40008011406 */
[----:B------:R-:W-:Y:S02]  /*3720*/  USHF.R.U32.HI UR4, URZ, 0x4, UR4 ;  /* 0x00000004ff047899 */ /* 0x000fe40008011604 */
[----:B------:R-:W-:Y:S02]  /*3730*/  ULEA.HI UR25, UR25, UR6, URZ, 0x6 ;  /* 0x0000000619197291 */ /* 0x000fe4000f8f30ff */
[----:B------:R-:W-:-:S02]  /*3740*/  ULOP3.LUT UR5, UR5, 0x3fff, URZ, 0xc0, !UPT ;  /* 0x00003fff05057892 */ /* 0x000fc4000f8ec0ff */
[----:B------:R-:W-:Y:S02]  /*3750*/  USHF.R.S32.HI UR25, URZ, 0x6, UR25 ;  /* 0x00000006ff197899 */ /* 0x000fe40008011419 */
[----:B------:R-:W-:Y:S02]  /*3760*/  ULOP3.LUT UR22, UR4, 0x3fff, URZ, 0xc0, !UPT ;  /* 0x00003fff04167892 */ /* 0x000fe4000f8ec0ff */
[----:B------:R-:W-:Y:S02]  /*3770*/  UISETP.LT.AND UP0, UPT, UR25, 0x1, UPT ;  /* 0x000000011900788c */ /* 0x000fe4000bf01270 */
[----:B------:R-:W-:Y:S02]  /*3780*/  ULOP3.LUT UR21, UR5, 0x10000, URZ, 0xfc, !UPT ;  /* 0x0001000005157892 */ /* 0x000fe4000f8efcff */
[----:B------:R-:W-:Y:S02]  /*3790*/  ULOP3.LUT UR22, UR22, 0x10000, URZ, 0xfc, !UPT ;  /* 0x0001000016167892 */ /* 0x000fe4000f8efcff */
[----:B------:R-:W-:Y:S01]  /*37a0*/  USEL UR31, UR25, 0x1, !UP0 ;  /* 0x00000001191f7887 */ /* 0x000fe2000c000000 */
[----:B------:R-:W-:Y:S01]  /*37b0*/  UMOV UR28, 0x0 ;  /* 0x00000000001c7882 */ /* 0x000fe20000000000 */
[----:B------:R-:W-:Y:S01]  /*37c0*/  UMOV UR29, 0x101004a0 ;  /* 0x101004a0001d7882 */ /* 0x000fe20000000000 */
[----:B------:R-:W-:Y:S01]  /*37d0*/  UMOV UR26, 0x0 ;  /* 0x00000000001a7882 */ /* 0x000fe20000000000 */
[----:B------:R-:W-:Y:S01]  /*37e0*/  UMOV UR27, 0x101004a0 ;  /* 0x101004a0001b7882 */ /* 0x000fe20000000000 */
[----:B-1----:R-:W-:-:S15]  /*37f0*/  R2UR UR32, R0 ;  /* 0x00000000002072ca */ /* 0x002fde00000e0000 */
.L_x_75:
[C---:B------:R-:W-:Y:S02]  /*3800*/  LEA R0, R8.reuse, UR17, 0x3 ;  /* 0x0000001108007c11 */ /* 0x040fe4000f8e18ff */
[----:B------:R-:W-:Y:S02]  /*3810*/  SHF.L.U32 R4, R3, 0x1f, RZ ;  /* 0x0000001f03047819 */ /* 0x000fe400000006ff */
[----:B------:R-:W-:Y:S02]  /*3820*/  LEA R5, R8, UR17, 0x4 ;  /* 0x0000001108057c11 */ /* 0x000fe4000f8e20ff */
[----:B------:R-:W1:Y:S02]  /*3830*/  SYNCS.PHASECHK.TRANS64.TRYWAIT P0, [R0+URZ+0x70], R4 ;  /* 0x00007004000075a7 */ /* 0x000e6400080011ff */
[----:B-1-3--:R-:W-:Y:S05]  /*3840*/  @!P0 BRA `(.L_x_68) ;  /* 0x0000004400048947 */ /* 0x00afea0003800000 */
.L_x_134:
[----:B-1----:R-:W1:Y:S01]  /*3850*/  LDS.128 R4, [R5+0x100] ;  /* 0x0001000005047984 */ /* 0x002e620000000c00 */
[----:B------:R-:W-:Y:S02]  /*3860*/  VIADD R0, R0, 0x80 ;  /* 0x0000008000007836 */ /* 0x000fe40000000000 */
[----:B------:R-:W-:Y:S01]  /*3870*/  VIADD R8, R8, 0x1 ;  /* 0x0000000108087836 */ /* 0x000fe20000000000 */
[----:B------:R-:W-:Y:S01]  /*3880*/  @!PT LDS RZ, [RZ] ;  /* 0x00000000fffff984 */ /* 0x000fe20000000800 */
[----:B------:R-:W-:Y:S01]  /*3890*/  @!PT LDS RZ, [RZ] ;  /* 0x00000000fffff984 */ /* 0x000fe20000000800 */
[----:B------:R-:W-:Y:S01]  /*38a0*/  @!PT LDS RZ, [RZ] ;  /* 0x00000000fffff984 */ /* 0x000fe20000000800 */
[----:B------:R-:W-:Y:S01]  /*38b0*/  @!PT LDS RZ, [RZ] ;  /* 0x00000000fffff984 */ /* 0x000fe20000000800 */
[----:B------:R2:W-:Y:S06]  /*38c0*/  MEMBAR.ALL.CTA ;  /* 0x0000000000007992 */ /* 0x0005ec0000008000 */
[----:B--2---:R-:W2:Y:S01]  /*38d0*/  FENCE.VIEW.ASYNC.S ;  /* 0x00000000000073c6 */ /* 0x004ea20000000000 */
[----:B------:R-:W-:-:S04]  /*38e0*/  PRMT R0, RZ, 0x654, R0 ;  /* 0x00000654ff007816 */ /* 0x000fc80000000000 */
[----:B--2---:R2:W-:Y:S01]  /*38f0*/  SYNCS.ARRIVE.TRANS64.RED.A1T0 RZ, [R0+URZ], RZ ;  /* 0x000000ff00ff79a7 */ /* 0x0045e200081004ff */
[----:B-1----:R-:W-:Y:S01]  /*3900*/  LOP3.LUT P1, RZ, R6, 0x1, RZ, 0xc0, !PT ;  /* 0x0000000106ff7812 */ /* 0x002fe2000782c0ff */
[----:B--2---:R-:W-:-:S12]  /*3910*/  BRA.U UP3, `(.L_x_69) ;  /* 0x0000000103e07547 */ /* 0x004fd8000b800000 */
[----:B------:R-:W1:Y:S01]  /*3920*/  LDCU UR4, c[0x0][0x38c] ;  /* 0x00007180ff0477ac */ /* 0x000e620008000800 */
[----:B------:R-:W-:Y:S02]  /*3930*/  PLOP3.LUT P2, PT, PT, PT, PT, 0x80, 0x8 ;  /* 0x000000000008781c */ /* 0x000fe40003f4f070 */
[----:B------:R-:W-:Y:S01]  /*3940*/  SHF.L.U32 R4, R9, 0x1f, RZ ;  /* 0x0000001f09047819 */ /* 0x000fe200000006ff */
[----:B------:R-:W-:Y:S02]  /*3950*/  ULEA UR23, UR24, UR17, 0x3 ;  /* 0x0000001118177291 */ /* 0x000fe4000f8e18ff */
[----:B------:R-:W-:Y:S02]  /*3960*/  ULEA UR18, UR24, UR32, 0x6 ;  /* 0x0000002018127291 */ /* 0x000fe4000f8e30ff */
[----:B-1----:R-:W-:-:S06]  /*3970*/  UISETP.GE.AND UP0, UPT, UR4, 0x1, UPT ;  /* 0x000000010400788c */ /* 0x002fcc000bf06270 */
[----:B------:R-:W-:-:S05]  /*3980*/  PLOP3.LUT P0, PT, PT, PT, UP0, 0x80, 0x8 ;  /* 0x000000000008781c */ /* 0x000fca0003f0f008 */
[----:B------:R-:W-:-:S08]  /*3990*/  @UP0 ULEA UR4, UR15, UR17, 0x3 ;  /* 0x000000110f040291 */ /* 0x000fd0000f8e18ff */
[----:B------:R-:W-:-:S04]  /*39a0*/  @P0 SHF.L.U32 R0, R2, 0x1f, RZ ;  /* 0x0000001f02000819 */ /* 0x000fc800000006ff */
[----:B------:R1:W2:Y:S01]  /*39b0*/  @P0 SYNCS.PHASECHK.TRANS64.TRYWAIT P2, [UR4], R0 ;  /* 0x00000000ff0005a7 */ /* 0x0002a20008041104 */
[----:B------:R-:W3:Y:S02]  /*39c0*/  SYNCS.PHASECHK.TRANS64.TRYWAIT P0, [UR23+0xb0], R4 ;  /* 0x0000b004ff0075a7 */ /* 0x000ee40008001117 */
[----:B-123--:R-:W-:Y:S05]  /*39d0*/  @!P0 BRA `(.L_x_70) ;  /* 0x0000004000b48947 */ /* 0x00efea0003800000 */
.L_x_136:
[----:B------:R-:W-:Y:S01]  /*39e0*/  UMOV UR19, UR14 ;  /* 0x0000000e00137c82 */ /* 0x000fe20008000000 */
[----:B------:R-:W-:Y:S05]  /*39f0*/  BRA.U !UP0, `(.L_x_71) ;  /* 0x0000000108987547 */ /* 0x000fea000b800000 */
[----:B------:R-:W-:Y:S02]  /*3a00*/  UIADD3 UR19, UPT, UPT, UR31, UR14, URZ ;  /* 0x0000000e1f137290 */ /* 0x000fe4000fffe0ff */
[----:B------:R-:W-:Y:S01]  /*3a10*/  UPLOP3.LUT UP2, UPT, UPT, UPT, UPT, 0x40, 0x4 ;  /* 0x000000000004789c */ /* 0x000fe20003f4e870 */
[----:B------:R-:W-:Y:S01]  /*3a20*/  UMOV UR16, UR25 ;  /* 0x0000001900107c82 */ /* 0x000fe20008000000 */
[----:B------:R-:W-:-:S09]  /*3a30*/  UMOV UR6, UR15 ;  /* 0x0000000f00067c82 */ /* 0x000fd20008000000 */
.L_x_74:
[----:B--2---:R-:W-:Y:S01]  /*3a40*/  ULEA UR5, UR6, UR17, 0x3 ;  /* 0x0000001106057291 */ /* 0x004fe2000f8e18ff */
[----:B---3--:R-:W-:Y:S11]  /*3a50*/  @P2 BRA `(.L_x_72) ;  /* 0x00000000000c2947 */ /* 0x008ff60003800000 */
[----:B-1----:R-:W-:Y:S04]  /*3a60*/  SHF.L.U32 R4, R2, 0x1f, RZ ;  /* 0x0000001f02047819 */ /* 0x002fe800000006ff */
[----:B------:R-:W1:Y:S02]  /*3a70*/  SYNCS.PHASECHK.TRANS64.TRYWAIT P0, [UR5], R4 ;  /* 0x00000004ff0075a7 */ /* 0x000e640008001105 */
[----:B-1----:R-:W-:Y:S05]  /*3a80*/  @!P0 BRA `(.L_x_73) ;  /* 0x0000004000a08947 */ /* 0x002fea0003800000 */
.L_x_72:
[----:B------:R-:W-:Y:S01]  /*3a90*/  UISETP.NE.AND UP0, UPT, UR16, 0x1, UPT ;  /* 0x000000011000788c */ /* 0x000fe2000bf05270 */
[----:B------:R-:W-:Y:S01]  /*3aa0*/  PLOP3.LUT P2, PT, PT, PT, PT, 0x80, 0x8 ;  /* 0x000000000008781c */ /* 0x000fe20003f4f070 */
[----:B------:R-:W-:Y:S02]  /*3ab0*/  UIADD3 UR4, UPT, UPT, UR6, 0x1, URZ ;  /* 0x0000000106047890 */ /* 0x000fe4000fffe0ff */
[----:B------:R-:W-:Y:S02]  /*3ac0*/  ULEA UR12, UR6, UR22, 0x7 ;  /* 0x00000016060c7291 */ /* 0x000fe4000f8e38ff */
[----:B------:R-:W-:Y:S01]  /*3ad0*/  UISETP.NE.AND UP1, UPT, UR4, 0x5, UPT ;  /* 0x000000050400788c */ /* 0x000fe2000bf25270 */
[----:B------:R-:W-:Y:S01]  /*3ae0*/  PLOP3.LUT P0, PT, PT, PT, UP0, 0x80, 0x8 ;  /* 0x000000000008781c */ /* 0x000fe20003f0f008 */
[----:B------:R-:W-:Y:S02]  /*3af0*/  UIADD3 UR10, UPT, UPT, UR12, 0x2, URZ ;  /* 0x000000020c0a7890 */ /* 0x000fe4000fffe0ff */
[----:B------:R-:W-:Y:S02]  /*3b00*/  USEL UR7, URZ, 0x1, UP1 ;  /* 0x00000001ff077887 */ /* 0x000fe40008800000 */
[----:B------:R-:W-:Y:S02]  /*3b10*/  USEL UR15, UR4, URZ, UP1 ;  /* 0x000000ff040f7287 */ /* 0x000fe40008800000 */
[----:B------:R-:W-:Y:S02]  /*3b20*/  UIADD3 UR14, UPT, UPT, UR14, 0x1, URZ ;  /* 0x000000010e0e7890 */ /* 0x000fe4000fffe0ff */
[----:B------:R-:W-:Y:S01]  /*3b30*/  @UP0 ULEA UR4, UR15, UR17, 0x3 ;  /* 0x000000110f040291 */ /* 0x000fe2000f8e18ff */
[----:B------:R-:W-:Y:S01]  /*3b40*/  LOP3.LUT R2, R2, UR7, RZ, 0x3c, !PT ;  /* 0x0000000702027c12 */ /* 0x000fe2000f8e3cff */
[----:B------:R-:W-:Y:S01]  /*3b50*/  UIADD3 UR7, UPT, UPT, UR5, 0x28, URZ ;  /* 0x0000002805077890 */ /* 0x000fe2000fffe0ff */
[----:B------:R-:W-:Y:S02]  /*3b60*/  UMOV UR13, 0x80004020 ;  /* 0x80004020000d7882 */ /* 0x000fe40000000000 */
[----:B-1----:R-:W-:Y:S01]  /*3b70*/  @P0 SHF.L.U32 R0, R2, 0x1f, RZ ;  /* 0x0000001f02000819 */ /* 0x002fe200000006ff */
[----:B------:R-:W-:Y:S01]  /*3b80*/  UMOV UR5, 0x80004020 ;  /* 0x8000402000057882 */ /* 0x000fe20000000000 */
[----:B------:R-:W-:Y:S01]  /*3b90*/  UMOV UR11, 0x80004020 ;  /* 0x80004020000b7882 */ /* 0x000fe20000000000 */
[----:B------:R-:W-:Y:S01]  /*3ba0*/  UMOV UR9, 0x80004020 ;  /* 0x8000402000097882 */ /* 0x000fe20000000000 */
[----:B------:R2:W3:Y:S01]  /*3bb0*/  @P0 SYNCS.PHASECHK.TRANS64.TRYWAIT P2, [UR4], R0 ;  /* 0x00000000ff0005a7 */ /* 0x0004e20008041104 */
[----:B------:R-:W-:Y:S02]  /*3bc0*/  ULEA UR4, UR6, UR21, 0x9 ;  /* 0x0000001506047291 */ /* 0x000fe4000f8e48ff */
[----:B------:R-:W-:Y:S02]  /*3bd0*/  UISETP.NE.AND UP0, UPT, UR14, UR19, UPT ;  /* 0x000000130e00728c */ /* 0x000fe4000bf05270 */
[----:B------:R-:W-:Y:S02]  /*3be0*/  UIADD3 UR8, UPT, UPT, UR4, 0x2, URZ ;  /* 0x0000000204087890 */ /* 0x000fe4000fffe0ff */
[----:B------:R-:W-:Y:S01]  /*3bf0*/  UIADD3 UR16, UPT, UPT, UR16, -0x1, URZ ;  /* 0xffffffff10107890 */ /* 0x000fe2000fffe0ff */
[----:B------:R-:W-:Y:S02]  /*3c00*/  UMOV UR6, UR15 ;  /* 0x0000000f00067c82 */ /* 0x000fe40008000000 */
[----:B------:R2:W-:Y:S01]  /*3c10*/  UTCIMMA.2CTA gdesc[UR4], gdesc[UR12], tmem[UR18], tmem[UR28], idesc[UR29], UP2 ;  /* 0x00ff1c0c040075ea */ /* 0x0005e20009200112 */
[----:B------:R-:W-:Y:S03]  /*3c20*/  UPLOP3.LUT UP2, UPT, UPT, UPT, UPT, 0x80, 0x8 ;  /* 0x000000000008789c */ /* 0x000fe60003f4f070 */
[----:B------:R2:W-:Y:S01]  /*3c30*/  UTCIMMA.2CTA gdesc[UR8], gdesc[UR10], tmem[UR18], tmem[UR26], idesc[UR27], UPT ;  /* 0x00ff1a0a080075ea */ /* 0x0005e2000ba00112 */
[----:B------:R2:W-:Y:S01]  /*3c40*/  UTCBAR.2CTA.MULTICAST [UR7], URZ, UR20 ;  /* 0x000000ff070073e9 */ /* 0x0005e20008200814 */
[----:B------:R-:W-:Y:S06]  /*3c50*/  BRA.U UP0, `(.L_x_74) ;  /* 0xfffffffd00787547 */ /* 0x000fec000b83ffff */
.L_x_71:
[----:B--2---:R-:W-:Y:S01]  /*3c60*/  UIADD3 UR4, UPT, UPT, UR23, 0x90, URZ ;  /* 0x0000009017047890 */ /* 0x004fe2000fffe0ff */
[----:B------:R-:W-:-:S08]  /*3c70*/  UMOV UR14, UR19 ;  /* 0x00000013000e7c82 */ /* 0x000fd00008000000 */
[----:B------:R2:W-:Y:S01]  /*3c80*/  UTCBAR.2CTA.MULTICAST [UR4], URZ, UR30 ;  /* 0x000000ff040073e9 */ /* 0x0005e2000820081e */
[----:B------:R-:W-:Y:S02]  /*3c90*/  NOP ;  /* 0x0000000000007918 */ /* 0x000fe40000000000 */
.L_x_69:
[----:B--2---:R-:W-:Y:S01]  /*3ca0*/  UIADD3 UR4, UPT, UPT, UR24, 0x1, URZ ;  /* 0x0000000118047890 */ /* 0x004fe2000fffe0ff */
[----:B------:R-:W-:-:S03]  /*3cb0*/  ISETP.NE.AND P0, PT, R8, 0x2, PT ;  /* 0x000000020800780c */ /* 0x000fc60003f05270 */
[----:B------:R-:W-:Y:S01]  /*3cc0*/  UISETP.NE.AND UP0, UPT, UR4, 0x4, UPT ;  /* 0x000000040400788c */ /* 0x000fe2000bf05270 */
[----:B-1----:R-:W-:Y:S02]  /*3cd0*/  SEL R0, RZ, 0x1, P0 ;  /* 0x00000001ff007807 */ /* 0x002fe40000000000 */
[----:B------:R-:W-:Y:S01]  /*3ce0*/  SEL R8, R8, RZ, P0 ;  /* 0x000000ff08087207 */ /* 0x000fe20000000000 */
[----:B------:R-:W-:Y:S01]  /*3cf0*/  USEL UR5, URZ, 0x1, UP0 ;  /* 0x00000001ff057887 */ /* 0x000fe20008000000 */
[----:B------:R-:W-:Y:S01]  /*3d00*/  LOP3.LUT R3, R3, R0, RZ, 0x3c, !PT ;  /* 0x0000000003037212 */ /* 0x000fe200078e3cff */
[----:B------:R-:W-:-:S04]  /*3d10*/  USEL UR24, UR4, URZ, UP0 ;  /* 0x000000ff04187287 */ /* 0x000fc80008000000 */
[----:B------:R-:W-:Y:S01]  /*3d20*/  LOP3.LUT R9, R9, UR5, RZ, 0x3c, !PT ;  /* 0x0000000509097c12 */ /* 0x000fe2000f8e3cff */
[----:B------:R-:W-:Y:S07]  /*3d30*/  @P1 BRA `(.L_x_75) ;  /* 0xfffffff800b01947 */ /* 0x000fee000383ffff */
[----:B------:R-:W1:Y:S01]  /*3d40*/  S2UR UR8, SR_CgaCtaId ;  /* 0x00000000000879c3 */ /* 0x000e620000008800 */
[----:B------:R-:W-:Y:S01]  /*3d50*/  ELECT P0, URZ, PT ;  /* 0x0000000000ff782f */ /* 0x000fe20003800000 */
[----:B------:R-:W-:Y:S01]  /*3d60*/  HFMA2 R0, -RZ, RZ, 0, 5.9604644775390625e-08 ;  /* 0x00000001ff007431 */ /* 0x000fe200000001ff */
[----:B------:R-:W-:-:S05]  /*3d70*/  UMOV UR4, 0x40 ;  /* 0x0000004000047882 */ /* 0x000fca0000000000 */
[----:B------:R-:W-:Y:S01]  /*3d80*/  UVIRTCOUNT.DEALLOC.SMPOOL 0x80 ;  /* 0x000000800000784c */ /* 0x000fe20000000000 */
[----:B------:R-:W-:Y:S02]  /*3d90*/  UISETP.NE.AND UP1, UPT, UR33, URZ, UPT ;  /* 0x000000ff2100728c */ /* 0x000fe4000bf25270 */
[----:B-1----:R-:W-:-:S09]  /*3da0*/  ULEA UR8, UR8, UR4, 0x18 ;  /* 0x0000000408087291 */ /* 0x002fd2000f8ec0ff */
[----:B------:R1:W-:Y:S01]  /*3db0*/  @P0 STS.U8 [UR8+0x1c], R0 ;  /* 0x00001c00ff000988 */ /* 0x0003e20008000008 */
[----:B------:R-:W-:Y:S05]  /*3dc0*/  BRA.U UP1, `(.L_x_76) ;  /* 0x0000000101a07547 */ /* 0x000fea000b800000 */
[----:B------:R-:W-:Y:S01]  /*3dd0*/  UIADD3 UR7, UPT, UPT, UR17, 0xb0, URZ ;  /* 0x000000b011077890 */ /* 0x000fe2000fffe0ff */
[----:B------:R-:W-:-:S03]  /*3de0*/  SHF.L.U32 R2, R9, 0x1f, RZ ;  /* 0x0000001f09027819 */ /* 0x000fc600000006ff */
[----:B------:R-:W-:-:S09]  /*3df0*/  ULEA UR4, UR24, UR7, 0x3 ;  /* 0x0000000718047291 */ /* 0x000fd2000f8e18ff */
[----:B------:R-:W2:Y:S02]  /*3e00*/  SYNCS.PHASECHK.TRANS64.TRYWAIT P0, [UR4], R2 ;  /* 0x00000002ff0075a7 */ /* 0x000ea40008001104 */
[----:B--2---:R-:W-:Y:S05]  /*3e10*/  @!P0 BRA `(.L_x_77) ;  /* 0x0000003c00d48947 */ /* 0x004fea0003800000 */
.L_x_139:
        /* <DEDUP_REMOVED lines=9> */
.L_x_141:
        /* <DEDUP_REMOVED lines=9> */
.L_x_143:
[----:B------:R-:W-:-:S04]  /*3f40*/  UIADD3 UR4, UPT, UPT, UR4, 0x1, URZ ;  /* 0x0000000104047890 */ /* 0x000fc8000fffe0ff */
[----:B------:R-:W-:-:S04]  /*3f50*/  UISETP.NE.AND UP0, UPT, UR4, 0x4, UPT ;  /* 0x000000040400788c */ /* 0x000fc8000bf05270 */
[----:B------:R-:W-:Y:S02]  /*3f60*/  USEL UR5, URZ, 0x1, UP0 ;  /* 0x00000001ff057887 */ /* 0x000fe40008000000 */
[----:B------:R-:W-:-:S04]  /*3f70*/  USEL UR4, UR4, URZ, UP0 ;  /* 0x000000ff04047287 */ /* 0x000fc80008000000 */
[----:B------:R-:W-:Y:S01]  /*3f80*/  ULEA UR4, UR4, UR7, 0x3 ;  /* 0x0000000704047291 */ /* 0x000fe2000f8e18ff */
[----:B------:R-:W-:-:S04]  /*3f90*/  LOP3.LUT R2, R2, UR5, RZ, 0x3c, !PT ;  /* 0x0000000502027c12 */ /* 0x000fc8000f8e3cff */
[----:B------:R-:W-:Y:S01]  /*3fa0*/  SHF.L.U32 R2, R2, 0x1f, RZ ;  /* 0x0000001f02027819 */ /* 0x000fe200000006ff */
[----:B-1----:R-:W-:-:S04]  /*3fb0*/  IMAD.U32 R0, RZ, RZ, UR4 ;  /* 0x00000004ff007e24 */ /* 0x002fc8000f8e00ff */
[----:B------:R1:W2:Y:S03]  /*3fc0*/  SYNCS.PHASECHK.TRANS64.TRYWAIT P0, [R0+URZ], R2 ;  /* 0x00000002000075a7 */ /* 0x0002a600080011ff */
[----:B--2---:R-:W-:Y:S05]  /*3fd0*/  @!P0 NANOSLEEP.SYNCS 0x989680 ;  /* 0x009896800000895d */ /* 0x004fea0003900000 */
[----:B------:R-:W2:Y:S02]  /*3fe0*/  @!P0 SYNCS.PHASECHK.TRANS64 P0, [R0+URZ], R2 ;  /* 0x00000002000085a7 */ /* 0x000ea400080010ff */
[----:B--2---:R-:W-:Y:S05]  /*3ff0*/  @P0 BRA `(.L_x_80) ;  /* 0x0000000000200947 */ /* 0x004fea0003800000 */
.L_x_81:
[----:B--2---:R2:W4:Y:S02]  /*4000*/  SYNCS.PHASECHK.TRANS64.TRYWAIT P0, [R0+URZ], R2 ;  /* 0x00000002000075a7 */ /* 0x00452400080011ff */
[----:B----4-:R-:W-:Y:S05]  /*4010*/  @!P0 NANOSLEEP.SYNCS 0x989680 ;  /* 0x009896800000895d */ /* 0x010fea0003900000 */
[----:B------:R-:W4:Y:S02]  /*4020*/  @!P0 SYNCS.PHASECHK.TRANS64 P0, [R0+URZ], R2 ;  /* 0x00000002000085a7 */ /* 0x000f2400080010ff */
[----:B----4-:R-:W-:Y:S05]  /*4030*/  @!P0 BRA `(.L_x_81) ;  /* 0xfffffffc00f08947 */ /* 0x010fea000383ffff */
[----:B------:R-:W-:Y:S05]  /*4040*/  BRA `(.L_x_80) ;  /* 0x00000000000c7947 */ /* 0x000fea0003800000 */
.L_x_76:
[----:B------:R-:W-:-:S04]  /*4050*/  UIADD3 UR4, UPT, UPT, UR17, 0xf0, URZ ;  /* 0x000000f011047890 */ /* 0x000fc8000fffe0ff */
[----:B------:R-:W-:-:S09]  /*4060*/  UPRMT UR4, UR35, 0x654, UR4 ;  /* 0x0000065423047896 */ /* 0x000fd20008000004 */
[----:B------:R-:W-:Y:S03]  /*4070*/  SYNCS.ARRIVE.TRANS64.RED.A1T0 RZ, [UR4], RZ ;  /* 0x000000ffffff79a7 */ /* 0x000fe60008100404 */
.L_x_80:
[----:B-12---:R-:W-:Y:S01]  /*4080*/  SHF.L.U32 R2, RZ, 0x1f, RZ ;  /* 0x0000001fff027819 */ /* 0x006fe200000006ff */
[----:B------:R-:W-:Y:S01]  /*4090*/  UIADD3 UR4, UPT, UPT, UR17, 0xf0, URZ ;  /* 0x000000f011047890 */ /* 0x000fe2000fffe0ff */
[----:B------:R-:W-:Y:S02]  /*40a0*/  PLOP3.LUT P0, PT, PT, PT, UP1, 0x80, 0x8 ;  /* 0x000000000008781c */ /* 0x000fe40003f0f018 */
[----:B------:R-:W1:Y:S02]  /*40b0*/  SYNCS.PHASECHK.TRANS64.TRYWAIT P1, [UR17+0xf0], R2 ;  /* 0x0000f002ff0075a7 */ /* 0x000e640008021111 */
[----:B-1----:R-:W-:Y:S09]  /*40c0*/  @!P1 BRA `(.L_x_82) ;  /* 0x0000003c00709947 */ /* 0x002ff20003800000 */
.L_x_145:
[----:B------:R-:W-:Y:S01]  /*40d0*/  @!UP1 UPRMT UR4, UR35, 0x654, UR4 ;  /* 0x0000065423049896 */ /* 0x000fe20008000004 */
[----:B------:R-:W-:Y:S01]  /*40e0*/  UMOV UR5, 0xffff ;  /* 0x0000ffff00057882 */ /* 0x000fe20000000000 */
[----:B------:R-:W-:-:S07]  /*40f0*/  UMOV UR6, 0x1 ;  /* 0x0000000100067882 */ /* 0x000fce0000000000 */
[----:B------:R-:W-:Y:S01]  /*4100*/  @!P0 SYNCS.ARRIVE.TRANS64.RED.A1T0 RZ, [UR4], RZ ;  /* 0x000000ffffff89a7 */ /* 0x000fe20008100404 */
[----:B------:R-:W-:Y:S01]  /*4110*/  NOP ;  /* 0x0000000000007918 */ /* 0x000fe20000000000 */
[----:B-1----:R-:W1:Y:S01]  /*4120*/  LDS R0, [UR8+0x14] ;  /* 0x00001408ff007984 */ /* 0x002e620008000800 */
[----:B------:R-:W-:-:S04]  /*4130*/  ULOP3.LUT UR4, UR32, 0xffff, URZ, 0xc0, !UPT ;  /* 0x0000ffff20047892 */ /* 0x000fc8000f8ec0ff */
[----:B------:R-:W-:-:S04]  /*4140*/  USHF.R.U32.HI UR4, URZ, 0x5, UR4 ;  /* 0x00000005ff047899 */ /* 0x000fc80008011604 */
[----:B------:R-:W-:Y:S02]  /*4150*/  USHF.L.U32 UR5, UR5, UR4, URZ ;  /* 0x0000000405057299 */ /* 0x000fe400080006ff */
[----:B------:R-:W-:-:S04]  /*4160*/  USHF.L.U32 UR4, UR6, UR4, URZ ;  /* 0x0000000406047299 */ /* 0x000fc800080006ff */
[----:B-1----:R-:W-:-:S04]  /*4170*/  LOP3.LUT R0, R0, UR5, RZ, 0xc0, !PT ;  /* 0x0000000500007c12 */ /* 0x002fc8000f8ec0ff */
[----:B------:R-:W-:-:S13]  /*4180*/  ISETP.NE.AND P0, PT, R0, UR5, PT ;  /* 0x0000000500007c0c */ /* 0x000fda000bf05270 */
[----:B------:R-:W-:Y:S05]  /*4190*/  @P0 BRA `(.L_x_83) ;  /* 0x0000000000580947 */ /* 0x000fea0003800000 */
[----:B------:R-:W1:Y:S02]  /*41a0*/  LDS R0, [UR8+0x18] ;  /* 0x00001808ff007984 */ /* 0x000e640008000800 */
[----:B-1----:R-:W-:-:S04]  /*41b0*/  LOP3.LUT R0, R0, UR4, RZ, 0xc0, !PT ;  /* 0x0000000400007c12 */ /* 0x002fc8000f8ec0ff */
[----:B------:R-:W-:-:S13]  /*41c0*/  ISETP.NE.AND P0, PT, R0, UR4, PT ;  /* 0x0000000400007c0c */ /* 0x000fda000bf05270 */
[----:B------:R-:W-:Y:S05]  /*41d0*/  @P0 BRA `(.L_x_84) ;  /* 0x00000000003c0947 */ /* 0x000fea0003800000 */
[----:B------:R-:W1:Y:S01]  /*41e0*/  S2R R2, SR_LANEID ;  /* 0x0000000000027919 */ /* 0x000e620000000000 */
[----:B------:R-:W-:-:S06]  /*41f0*/  ULOP3.LUT UR5, URZ, UR5, URZ, 0x33, !UPT ;  /* 0x00000005ff057292 */ /* 0x000fcc000f8e33ff */
[----:B------:R-:W-:-:S04]  /*4200*/  IMAD.U32 R0, RZ, RZ, UR5 ;  /* 0x00000005ff007e24 */ /* 0x000fc8000f8e00ff */
[----:B------:R2:W4:Y:S02]  /*4210*/  REDUX UR7, R0 ;  /* 0x00000000000773c4 */ /* 0x0005240000000000 */
[----:B------:R1:W-:Y:S01]  /*4220*/  UTCATOMSWS.AND URZ, UR5 ;  /* 0x0000000500ff79e3 */ /* 0x0003e20008000000 */
[----:B--2---:R-:W-:Y:S01]  /*4230*/  LOP3.LUT R0, RZ, UR4, RZ, 0x33, !PT ;  /* 0x00000004ff007c12 */ /* 0x004fe2000f8e33ff */
[----:B------:R-:W-:Y:S02]  /*4240*/  VOTEU.ANY UR4, UPT, PT ;  /* 0x0000000000047886 */ /* 0x000fe400038e0100 */
[----:B------:R-:W-:Y:S02]  /*4250*/  UFLO.U32 UR4, UR4 ;  /* 0x00000004000472bd */ /* 0x000fe400080e0000 */
[----:B------:R-:W2:Y:S04]  /*4260*/  REDUX UR6, R0 ;  /* 0x00000000000673c4 */ /* 0x000ea80000000000 */
[----:B-1----:R-:W-:-:S02]  /*4270*/  ISETP.EQ.U32.AND P0, PT, R2, UR4, PT ;  /* 0x0000000402007c0c */ /* 0x002fc4000bf02070 */
[----:B----4-:R-:W-:-:S11]  /*4280*/  MOV R2, UR7 ;  /* 0x0000000700027c02 */ /* 0x010fd60008000f00 */
[----:B------:R1:W-:Y:S01]  /*4290*/  @P0 ATOMS.AND RZ, [UR8+0x14], R2 ;  /* 0x00001402ffff098c */ /* 0x0003e2000a800008 */
[----:B--2---:R-:W-:-:S05]  /*42a0*/  IMAD.U32 R0, RZ, RZ, UR6 ;  /* 0x00000006ff007e24 */ /* 0x004fca000f8e00ff */
[----:B------:R1:W-:Y:S01]  /*42b0*/  @P0 ATOMS.AND RZ, [UR8+0x18], R0 ;  /* 0x00001800ffff098c */ /* 0x0003e2000a800008 */
[----:B------:R-:W-:Y:S05]  /*42c0*/  BRA `(.L_x_85) ;  /* 0x0000000000147947 */ /* 0x000fea0003800000 */
.L_x_84:
[----:B------:R-:W-:Y:S02]  /*42d0*/  MOV R2, 0x42f0 ;  /* 0x000042f000027802 */ /* 0x000fe40000000f00 */
[----:B---3-5:R-:W-:Y:S05]  /*42e0*/  CALL.REL.NOINC `($__internal_0_$__cuda_sm10x_tcgen05_guardrail_trap_col_being_dealloced_not_returned_by_alloc) ;  /* 0x0000003c00847944 */ /* 0x028fea0003c00000 */
[----:B------:R-:W-:Y:S05]  /*42f0*/  BRA `(.L_x_85) ;  /* 0x0000000000087947 */ /* 0x000fea0003800000 */
.L_x_83:
[----:B------:R-:W-:Y:S02]  /*4300*/  MOV R2, 0x4320 ;  /* 0x0000432000027802 */ /* 0x000fe40000000f00 */
[----:B---3-5:R-:W-:Y:S05]  /*4310*/  CALL.REL.NOINC `($__internal_2_$__cuda_sm10x_tcgen05_guardrail_trap_unallocated_columns_being_dealloced) ;  /* 0x0000003c00907944 */ /* 0x028fea0003c00000 */
.L_x_85:
[----:B------:R-:W-:Y:S01]  /*4320*/  NOP ;  /* 0x0000000000007918 */ /* 0x000fe20000000000 */
[----:B------:R-:W-:Y:S05]  /*4330*/  EXIT ;  /* 0x000000000000794d */ /* 0x000fea0003800000 */
.L_x_56:
[----:B------:R-:W-:-:S09]  /*4340*/  UISETP.NE.OR UP0, UPT, UR18, 0x3, !UP3 ;  /* 0x000000031200788c */ /* 0x000fd2000df05670 */
[----:B------:R-:W-:Y:S05]  /*4350*/  BRA.U UP0, `(.L_x_86) ;  /* 0x0000000d00087547 */ /* 0x000fea000b800000 */
[----:B------:R-:W1:Y:S01]  /*4360*/  LDCU UR26, c[0x0][0x370] ;  /* 0x00006e00ff1a77ac */ /* 0x000e620008000800 */
[----:B------:R-:W2:Y:S01]  /*4370*/  LDC.64 R16, c[0x0][0x348] ;  /* 0x0000d200ff107b82 */ /* 0x000ea20000000a00 */
[----:B------:R-:W-:Y:S02]  /*4380*/  HFMA2 R13, -RZ, RZ, 0, 0 ;  /* 0x00000000ff0d7431 */ /* 0x000fe400000001ff */
[----:B------:R-:W-:Y:S01]  /*4390*/  IMAD.MOV.U32 R15, RZ, RZ, 0x1 ;  /* 0x00000001ff0f7424 */ /* 0x000fe200078e00ff */
[----:B------:R-:W1:Y:S01]  /*43a0*/  LDCU.128 UR28, c[0x0][0xb10] ;  /* 0x00016200ff1c77ac */ /* 0x000e620008000c00 */
[----:B------:R-:W-:Y:S01]  /*43b0*/  IMAD.MOV.U32 R14, RZ, RZ, RZ ;  /* 0x000000ffff0e7224 */ /* 0x000fe200078e00ff */
[----:B------:R-:W-:Y:S01]  /*43c0*/  MOV R12, 0x2000 ;  /* 0x00002000000c7802 */ /* 0x000fe20000000f00 */
[----:B------:R-:W3:Y:S01]  /*43d0*/  LDCU UR25, c[0x0][0x374] ;  /* 0x00006e80ff1977ac */ /* 0x000ee20008000800 */
[----:B------:R-:W4:Y:S01]  /*43e0*/  LDC.64 R2, c[0x0][0x888] ;  /* 0x00022200ff027b82 */ /* 0x000f220000000a00 */
[----:B------:R-:W3:Y:S01]  /*43f0*/  LDCU UR16, c[0x0][0xb0c] ;  /* 0x00016180ff1077ac */ /* 0x000ee20008000800 */
[----:B------:R-:W2:Y:S06]  /*4400*/  LDCU UR35, c[0x0][0xb20] ;  /* 0x00016400ff2377ac */ /* 0x000eac0008000800 */
[----:B------:R-:W4:Y:S01]  /*4410*/  LDC.64 R4, c[0x0][0x890] ;  /* 0x00022400ff047b82 */ /* 0x000f220000000a00 */
[----:B------:R-:W2:Y:S01]  /*4420*/  LDCU UR4, c[0x0][0xb30] ;  /* 0x00016600ff0477ac */ /* 0x000ea20008000800 */
[----:B------:R-:W-:Y:S01]  /*4430*/  UMOV UR17, 0x400 ;  /* 0x0000040000117882 */ /* 0x000fe20000000000 */
[----:B-1----:R-:W-:-:S02]  /*4440*/  UIMAD.WIDE.U32 UR32, UR26, UR28, URZ ;  /* 0x0000001c1a2072a5 */ /* 0x002fc4000f8e00ff */
[----:B---3--:R-:W-:Y:S02]  /*4450*/  UIMAD.WIDE.U32 UR6, UR25, UR31, URZ ;  /* 0x0000001f190672a5 */ /* 0x008fe4000f8e00ff */
[----:B------:R-:W-:Y:S02]  /*4460*/  ULEA UR17, UR55, UR17, 0x18 ;  /* 0x0000001137117291 */ /* 0x000fe4000f8ec0ff */
[----:B------:R-:W-:Y:S02]  /*4470*/  UPLOP3.LUT UP3, UPT, UPT, UPT, UPT, 0x40, 0x4 ;  /* 0x000000000004789c */ /* 0x000fe40003f6e870 */
[----:B------:R-:W-:Y:S01]  /*4480*/  UIADD3 UR5, UPT, UPT, UR17, 0x50, URZ ;  /* 0x0000005011057890 */ /* 0x000fe2000fffe0ff */
[----:B------:R-:W-:Y:S01]  /*4490*/  UMOV UR32, UR33 ;  /* 0x0000002100207c82 */ /* 0x000fe20008000000 */
[----:B------:R-:W-:Y:S01]  /*44a0*/  UMOV UR27, UR7 ;  /* 0x00000007001b7c82 */ /* 0x000fe20008000000 */
[----:B------:R-:W-:Y:S02]  /*44b0*/  UISETP.GE.AND UP0, UPT, UR40, 0x1, UPT ;  /* 0x000000012800788c */ /* 0x000fe4000bf06270 */
[----:B------:R-:W-:Y:S01]  /*44c0*/  UISETP.NE.AND UP4, UPT, UR40, 0x1, UPT ;  /* 0x000000012800788c */ /* 0x000fe2000bf85270 */
[----:B------:R-:W1:Y:S01]  /*44d0*/  LDCU.64 UR14, c[0x0][0xb28] ;  /* 0x00016500ff0e77ac */ /* 0x000e620008000a00 */
[----:B------:R-:W-:-:S02]  /*44e0*/  UISETP.NE.AND UP6, UPT, UR16, 0x1, UPT ;  /* 0x000000011000788c */ /* 0x000fc4000bfc5270 */
[----:B------:R-:W-:Y:S02]  /*44f0*/  UISETP.NE.AND UP5, UPT, UR30, 0x1, UPT ;  /* 0x000000011e00788c */ /* 0x000fe4000bfa5270 */
[----:B------:R-:W-:Y:S02]  /*4500*/  UPRMT UR55, UR55, 0x654, UR5 ;  /* 0x0000065437377896 */ /* 0x000fe40008000005 */
[----:B------:R-:W-:Y:S02]  /*4510*/  USHF.R.U32.HI UR32, URZ, UR29, UR32 ;  /* 0x0000001dff207299 */ /* 0x000fe40008011620 */
[----:B--2---:R-:W-:Y:S02]  /*4520*/  USHF.R.U32.HI UR27, URZ, UR35, UR27 ;  /* 0x00000023ff1b7299 */ /* 0x004fe4000801161b */
[----:B------:R-:W-:-:S11]  /*4530*/  UISETP.NE.AND UP2, UPT, UR4, 0x1, UPT ;  /* 0x000000010400788c */ /* 0x000fd6000bf45270 */
.L_x_94:
[C---:B------:R-:W-:Y:S02]  /*4540*/  LEA R7, R14.reuse, UR17, 0x3 ;  /* 0x000000110e077c11 */ /* 0x040fe4000f8e18ff */
[----:B------:R-:W-:Y:S02]  /*4550*/  SHF.L.U32 R0, R13, 0x1f, RZ ;  /* 0x0000001f0d007819 */ /* 0x000fe400000006ff */
[----:B------:R-:W-:Y:S02]  /*4560*/  LEA R8, R14, UR17, 0x4 ;  /* 0x000000110e087c11 */ /* 0x000fe4000f8e20ff */
[----:B--2---:R-:W2:Y:S02]  /*4570*/  SYNCS.PHASECHK.TRANS64.TRYWAIT P0, [R7+URZ+0x70], R0 ;  /* 0x00007000070075a7 */ /* 0x004ea400080011ff */
[----:B--2---:R-:W-:Y:S05]  /*4580*/  @!P0 BRA `(.L_x_87) ;  /* 0x0000003800588947 */ /* 0x004fea0003800000 */
.L_x_146:
[----:B------:R-:W3:Y:S01]  /*4590*/  LDS.128 R8, [R8+0x100] ;  /* 0x0001000008087984 */ /* 0x000ee20000000c00 */
[----:B------:R-:W-:Y:S01]  /*45a0*/  UISETP.GE.AND UP0, UPT, UR40, 0x1, UPT ;  /* 0x000000012800788c */ /* 0x000fe2000bf06270 */
[----:B------:R-:W-:Y:S01]  /*45b0*/  @!PT LDS RZ, [RZ] ;  /* 0x00000000fffff984 */ /* 0x000fe20000000800 */
[----:B------:R-:W-:Y:S01]  /*45c0*/  @!PT LDS RZ, [RZ] ;  /* 0x00000000fffff984 */ /* 0x000fe20000000800 */
[----:B------:R-:W-:Y:S01]  /*45d0*/  @!PT LDS RZ, [RZ] ;  /* 0x00000000fffff984 */ /* 0x000fe20000000800 */
[----:B------:R-:W-:Y:S01]  /*45e0*/  @!PT LDS RZ, [RZ] ;  /* 0x00000000fffff984 */ /* 0x000fe20000000800 */
[----:B------:R1:W-:Y:S06]  /*45f0*/  MEMBAR.ALL.CTA ;  /* 0x0000000000007992 */ /* 0x0003ec0000008000 */
[----:B-1----:R-:W1:Y:S01]  /*4600*/  FENCE.VIEW.ASYNC.S ;  /* 0x00000000000073c6 */ /* 0x002e620000000000 */
[----:B---3--:R-:W-:Y:S11]  /*4610*/  LOP3.LUT P0, RZ, R10, 0x1, RZ, 0xc0, !PT ;  /* 0x000000010aff7812 */ /* 0x008ff6000780c0ff */
[----:B------:R-:W-:Y:S02]  /*4620*/  @!UPT UIADD3 URZ, UPT, UPT, URZ, URZ, URZ ;  /* 0x000000fffffff290 */ /* 0x000fe4000fffe0ff */
[----:B-1----:R-:W-:Y:S01]  /*4630*/  VOTEU.ANY UP1, P0 ;  /* 0x0000000000ff7886 */ /* 0x002fe20000020100 */
[----:B------:R-:W-:Y:S11]  /*4640*/  PLOP3.LUT P0, PT, PT, PT, UP1, 0x80, 0x8 ;  /* 0x000000000008781c */ /* 0x000ff60003f0f018 */
[----:B------:R-:W-:Y:S02]  /*4650*/  @!UPT UIADD3 URZ, UPT, UPT, URZ, URZ, URZ ;  /* 0x000000fffffff290 */ /* 0x000fe4000fffe0ff */
[----:B--2---:R-:W-:Y:S02]  /*4660*/  @P0 SHF.R.U32.HI R0, RZ, 0x10, R9 ;  /* 0x00000010ff000819 */ /* 0x004fe40000011609 */
[----:B------:R-:W-:Y:S02]  /*4670*/  @P0 MOV R6, R8 ;  /* 0x0000000800060202 */ /* 0x000fe40000000f00 */
[----:B------:R-:W-:Y:S01]  /*4680*/  @P0 R2UR UR4, R0 ;  /* 0x00000000000402ca */ /* 0x000fe200000e0000 */
[----:B------:R-:W-:Y:S01]  /*4690*/  VIADD R0, R7, 0x80 ;  /* 0x0000008007007836 */ /* 0x000fe20000000000 */
[----:B------:R-:W-:Y:S02]  /*46a0*/  @P0 LOP3.LUT R8, R9, 0xffff, RZ, 0xc0, !PT ;  /* 0x0000ffff09080812 */ /* 0x000fe400078ec0ff */
[----:B------:R-:W-:Y:S02]  /*46b0*/  @P0 R2UR UR6, R6 ;  /* 0x00000000060602ca */ /* 0x000fe400000e0000 */
[----:B------:R-:W-:Y:S02]  /*46c0*/  PRMT R0, RZ, 0x654, R0 ;  /* 0x00000654ff007816 */ /* 0x000fe40000000000 */
[----:B------:R-:W-:Y:S02]  /*46d0*/  @P0 R2UR UR5, R8 ;  /* 0x00000000080502ca */ /* 0x000fe400000e0000 */
[----:B------:R1:W-:Y:S03]  /*46e0*/  SYNCS.ARRIVE.TRANS64.RED.A1T0 RZ, [R0+URZ], RZ ;  /* 0x000000ff00ff79a7 */ /* 0x0003e600081004ff */
[----:B------:R-:W-:Y:S04]  /*46f0*/  @UP1 UMOV UR24, UR4 ;  /* 0x0000000400181c82 */ /* 0x000fe80008000000 */
[----:B------:R-:W-:Y:S04]  /*4700*/  @UP1 UMOV UR13, UR6 ;  /* 0x00000006000d1c82 */ /* 0x000fe80008000000 */
[----:B------:R-:W-:Y:S01]  /*4710*/  @UP1 UMOV UR7, UR5 ;  /* 0x0000000500071c82 */ /* 0x000fe20008000000 */
[----:B------:R-:W-:Y:S05]  /*4720*/  BRA.U !UP0, `(.L_x_88) ;  /* 0x0000000108a47547 */ /* 0x000fea000b800000 */
[----:B------:R-:W-:Y:S02]  /*4730*/  UIMAD.WIDE.U32 UR10, UR7, UR31, URZ ;  /* 0x0000001f070a72a5 */ /* 0x000fe4000f8e00ff */
[----:B------:R-:W-:Y:S02]  /*4740*/  UIMAD.WIDE.U32 UR18, UR13, UR28, URZ ;  /* 0x0000001c0d1272a5 */ /* 0x000fe4000f8e00ff */
[----:B------:R-:W-:Y:S02]  /*4750*/  USEL UR4, UR25, UR27, !UP5 ;  /* 0x0000001b19047287 */ /* 0x000fe4000e800000 */
[----:B------:R-:W-:Y:S02]  /*4760*/  USEL UR8, UR26, UR32, !UP6 ;  /* 0x000000201a087287 */ /* 0x000fe4000f000000 */
[----:B------:R-:W-:Y:S02]  /*4770*/  UIMAD.WIDE.U32 UR20, UR4, UR14, URZ ;  /* 0x0000000e041472a5 */ /* 0x000fe4000f8e00ff */
[----:B------:R-:W-:Y:S01]  /*4780*/  UIMAD.WIDE.U32 UR22, UR8, UR14, URZ ;  /* 0x0000000e081672a5 */ /* 0x000fe2000f8e00ff */
[----:B------:R-:W-:Y:S02]  /*4790*/  UMOV UR5, UR11 ;  /* 0x0000000b00057c82 */ /* 0x000fe40008000000 */
[----:B------:R-:W-:Y:S03]  /*47a0*/  USHF.R.U32.HI UR6, URZ, UR35, UR5 ;  /* 0x00000023ff067299 */ /* 0x000fe60008011605 */
[----:B------:R-:W-:Y:S01]  /*47b0*/  UMOV UR5, UR19 ;  /* 0x0000001300057c82 */ /* 0x000fe20008000000 */
[----:B------:R-:W-:Y:S02]  /*47c0*/  USEL UR6, UR7, UR6, !UP5 ;  /* 0x0000000607067287 */ /* 0x000fe4000e800000 */
[----:B------:R-:W-:Y:S02]  /*47d0*/  USHF.R.U32.HI UR9, URZ, UR29, UR5 ;  /* 0x0000001dff097299 */ /* 0x000fe40008011605 */
[----:B------:R-:W-:Y:S01]  /*47e0*/  UIMAD.WIDE.U32 UR10, UR6, UR14, URZ ;  /* 0x0000000e060a72a5 */ /* 0x000fe2000f8e00ff */
[----:B------:R-:W-:Y:S02]  /*47f0*/  UMOV UR5, UR21 ;  /* 0x0000001500057c82 */ /* 0x000fe40008000000 */
[----:B------:R-:W-:Y:S03]  /*4800*/  @UP4 USHF.R.U32.HI UR4, URZ, UR15, UR5 ;  /* 0x0000000fff044299 */ /* 0x000fe60008011605 */
[----:B------:R-:W-:Y:S01]  /*4810*/  UMOV UR5, UR23 ;  /* 0x0000001700057c82 */ /* 0x000fe20008000000 */
[----:B------:R-:W-:Y:S02]  /*4820*/  UIMAD UR4, UR40, UR4, URZ ;  /* 0x00000004280472a4 */ /* 0x000fe4000f8e02ff */
[----:B------:R-:W-:Y:S02]  /*4830*/  @UP4 USHF.R.U32.HI UR8, URZ, UR15, UR5 ;  /* 0x0000000fff084299 */ /* 0x000fe40008011605 */
[----:B------:R-:W-:Y:S02]  /*4840*/  USEL UR5, UR13, UR9, !UP6 ;  /* 0x000000090d057287 */ /* 0x000fe4000f000000 */
[----:B------:R-:W-:Y:S02]  /*4850*/  UIMAD UR9, UR40, UR8, URZ ;  /* 0x00000008280972a4 */ /* 0x000fe4000f8e02ff */
[----:B------:R-:W-:Y:S03]  /*4860*/  UISETP.GE.AND UP0, UPT, UR6, UR4, UPT ;  /* 0x000000040600728c */ /* 0x000fe6000bf06270 */
[----:B------:R-:W-:Y:S01]  /*4870*/  UMOV UR4, UR11 ;  /* 0x0000000b00047c82 */ /* 0x000fe20008000000 */
[----:B------:R-:W-:Y:S02]  /*4880*/  UISETP.GE.OR UP0, UPT, UR5, UR9, UP0 ;  /* 0x000000090500728c */ /* 0x000fe40008706670 */
[----:B------:R-:W-:Y:S02]  /*4890*/  USHF.R.U32.HI UR4, URZ, UR15, UR4 ;  /* 0x0000000fff047299 */ /* 0x000fe40008011604 */
[----:B------:R-:W-:Y:S02]  /*48a0*/  UIMAD.WIDE.U32 UR10, UR5, UR14, URZ ;  /* 0x0000000e050a72a5 */ /* 0x000fe4000f8e00ff */
[----:B------:R-:W-:Y:S04]  /*48b0*/  USEL UR12, UR6, UR4, !UP4 ;  /* 0x00000004060c7287 */ /* 0x000fe8000e000000 */
[----:B------:R-:W-:Y:S01]  /*48c0*/  UIADD3 UR9, UPT, UPT, -UR12, URZ, URZ ;  /* 0x000000ff0c097290 */ /* 0x000fe2000fffe1ff */
[----:B------:R-:W-:Y:S02]  /*48d0*/  @!UP0 UMOV UR4, UR11 ;  /* 0x0000000b00048c82 */ /* 0x000fe40008000000 */
[----:B------:R-:W-:Y:S02]  /*48e0*/  @!UP0 USHF.R.U32.HI UR4, URZ, UR15, UR4 ;  /* 0x0000000fff048299 */ /* 0x000fe40008011604 */
[----:B------:R-:W-:Y:S02]  /*48f0*/  UIMAD UR9, UR40, UR9, UR6 ;  /* 0x00000009280972a4 */ /* 0x000fe4000f8e0206 */
[----:B------:R-:W-:Y:S04]  /*4900*/  @!UP0 USEL UR4, UR5, UR4, !UP4 ;  /* 0x0000000405048287 */ /* 0x000fe8000e000000 */
[----:B------:R-:W-:Y:S02]  /*4910*/  @!UP0 UIMAD UR9, UR8, UR9, UR4 ;  /* 0x00000009080982a4 */ /* 0x000fe4000f8e0204 */
[----:B------:R-:W-:Y:S02]  /*4920*/  @!UP0 UIADD3 UR10, UPT, UPT, UR12, -UR4, URZ ;  /* 0x800000040c0a8290 */ /* 0x000fe4000fffe0ff */
[----:B------:R-:W-:Y:S02]  /*4930*/  UIADD3 UR4, UPT, UPT, -UR5, URZ, URZ ;  /* 0x000000ff05047290 */ /* 0x000fe4000fffe1ff */
[----:B------:R-:W-:Y:S02]  /*4940*/  UIADD3 UR8, UPT, UPT, -UR6, URZ, URZ ;  /* 0x000000ff06087290 */ /* 0x000fe4000fffe1ff */
[----:B------:R-:W-:Y:S02]  /*4950*/  @!UP0 UIMAD UR6, UR10, UR40, UR5 ;  /* 0x000000280a0682a4 */ /* 0x000fe4000f8e0205 */
[----:B------:R-:W-:Y:S02]  /*4960*/  UIMAD UR13, UR16, UR4, UR13 ;  /* 0x00000004100d72a4 */ /* 0x000fe4000f8e020d */
[----:B------:R-:W-:Y:S01]  /*4970*/  UIMAD UR7, UR30, UR8, UR7 ;  /* 0x000000081e0772a4 */ /* 0x000fe2000f8e0207 */
[----:B------:R-:W-:Y:S02]  /*4980*/  @!UP0 UMOV UR5, UR9 ;  /* 0x0000000900058c82 */ /* 0x000fe40008000000 */
[----:B------:R-:W-:Y:S02]  /*4990*/  UIMAD UR13, UR5, UR16, UR13 ;  /* 0x00000010050d72a4 */ /* 0x000fe4000f8e020d */
[----:B------:R-:W-:Y:S11]  /*49a0*/  UIMAD UR7, UR6, UR30, UR7 ;  /* 0x0000001e060772a4 */ /* 0x000ff6000f8e0207 */
[----:B------:R-:W-:Y:S01]  /*49b0*/  @!UPT UIADD3 URZ, UPT, UPT, URZ, URZ, URZ ;  /* 0x000000fffffff290 */ /* 0x000fe2000fffe0ff */
.L_x_88:
[----:B------:R-:W2:Y:S01]  /*49c0*/  @!UP2 LDCU.128 UR20, c[0x0][0xb10] ;  /* 0x00016200ff14a7ac */ /* 0x000ea20008000c00 */
[C---:B----4-:R-:W-:Y:S02]  /*49d0*/  ISETP.NE.U32.AND P1, PT, R4.reuse, RZ, PT ;  /* 0x000000ff0400720c */ /* 0x050fe40003f25070 */
[----:B------:R-:W-:Y:S02]  /*49e0*/  ISETP.NE.U32.AND P0, PT, R4, RZ, PT ;  /* 0x000000ff0400720c */ /* 0x000fe40003f05070 */
[C---:B------:R-:W-:Y:S02]  /*49f0*/  ISETP.NE.AND.EX P1, PT, R5.reuse, RZ, PT, P1 ;  /* 0x000000ff0500720c */ /* 0x040fe40003f25310 */
[----:B------:R-:W-:Y:S01]  /*4a00*/  ISETP.NE.AND.EX P0, PT, R5, RZ, PT, P0 ;  /* 0x000000ff0500720c */ /* 0x000fe20003f05300 */
[----:B------:R-:W3:Y:S01]  /*4a10*/  @!UP2 LDCU UR5, c[0x0][0xb0c] ;  /* 0x00016180ff05a7ac */ /* 0x000ee20008000800 */
[----:B------:R-:W-:Y:S01]  /*4a20*/  SHF.L.U32 R6, R15, 0x1f, RZ ;  /* 0x0000001f0f067819 */ /* 0x000fe200000006ff */
[----:B--2---:R-:W-:Y:S07]  /*4a30*/  UIMAD.WIDE.U32 UR8, UR13, UR20, URZ ;  /* 0x000000140d0872a5 */ /* 0x004fee000f8e00ff */
[----:B------:R-:W-:Y:S01]  /*4a40*/  @!UP2 UMOV UR4, UR9 ;  /* 0x000000090004ac82 */ /* 0x000fe20008000000 */
[----:B---3--:R-:W-:Y:S02]  /*4a50*/  @!UP2 UISETP.NE.AND UP0, UPT, UR5, 0x1, UPT ;  /* 0x000000010500a88c */ /* 0x008fe4000bf05270 */
[----:B------:R-:W-:Y:S02]  /*4a60*/  @!UP2 USHF.R.U32.HI UR4, URZ, UR21, UR4 ;  /* 0x00000015ff04a299 */ /* 0x000fe40008011604 */
[----:B------:R-:W-:Y:S02]  /*4a70*/  UIMAD.WIDE.U32 UR8, UR7, UR23, URZ ;  /* 0x00000017070872a5 */ /* 0x000fe4000f8e00ff */
[----:B------:R-:W-:Y:S02]  /*4a80*/  @!UP2 USEL UR10, UR13, UR4, !UP0 ;  /* 0x000000040d0aa287 */ /* 0x000fe4000c000000 */
[----:B------:R-:W-:Y:S03]  /*4a90*/  @!UP2 UISETP.NE.AND UP0, UPT, UR22, 0x1, UPT ;  /* 0x000000011600a88c */ /* 0x000fe6000bf05270 */
[----:B------:R-:W-:Y:S02]  /*4aa0*/  @!UP2 UMOV UR6, UR9 ;  /* 0x000000090006ac82 */ /* 0x000fe40008000000 */
[----:B------:R-:W2:Y:S02]  /*4ab0*/  @!UP2 LDCU UR4, c[0x0][0xb20] ;  /* 0x00016400ff04a7ac */ /* 0x000ea40008000800 */
[----:B--2---:R-:W-:Y:S04]  /*4ac0*/  @!UP2 USHF.R.U32.HI UR6, URZ, UR4, UR6 ;  /* 0x00000004ff06a299 */ /* 0x004fe80008011606 */
[----:B------:R-:W-:Y:S04]  /*4ad0*/  @!UP2 USEL UR6, UR7, UR6, !UP0 ;  /* 0x000000060706a287 */ /* 0x000fe8000c000000 */
[----:B------:R-:W-:Y:S02]  /*4ae0*/  @!UP2 UIADD3 UR4, UPT, UPT, -UR10, UR6, URZ ;  /* 0x000000060a04a290 */ /* 0x000fe4000fffe1ff */
[----:B------:R-:W-:Y:S02]  /*4af0*/  @!UP2 UIADD3 UR6, UPT, UPT, UR10, -UR6, URZ ;  /* 0x800000060a06a290 */ /* 0x000fe4000fffe0ff */
[----:B------:R-:W-:Y:S02]  /*4b00*/  @!UP2 UIMAD UR13, UR4, UR5, UR13 ;  /* 0x00000005040da2a4 */ /* 0x000fe4000f8e020d */
[----:B------:R-:W-:Y:S01]  /*4b10*/  @!UP2 UIMAD UR7, UR6, UR22, UR7 ;  /* 0x000000160607a2a4 */ /* 0x000fe2000f8e0207 */
[----:B------:R-:W-:Y:S11]  /*4b20*/  BRA.U UP3, `(.L_x_89) ;  /* 0x0000000103107547 */ /* 0x000ff6000b800000 */
[----:B------:R-:W-:Y:S04]  /*4b30*/  MOV R7, UR34 ;  /* 0x0000002200077c02 */ /* 0x000fe80008000f00 */
[----:B------:R-:W-:Y:S04]  /*4b40*/  SHF.L.U32 R7, R7, 0x1f, RZ ;  /* 0x0000001f07077819 */ /* 0x000fe800000006ff */
[----:B------:R-:W2:Y:S02]  /*4b50*/  SYNCS.PHASECHK.TRANS64.TRYWAIT P2, [UR17+0x68], R7 ;  /* 0x00006807ff0075a7 */ /* 0x000ea40008041111 */
[----:B--2---:R-:W-:Y:S05]  /*4b60*/  @!P2 BRA `(.L_x_90) ;  /* 0x0000003000f4a947 */ /* 0x004fea0003800000 */
.L_x_89:
[----:B------:R-:W-:Y:S05]  /*4b70*/  @!P1 BRA `(.L_x_91) ;  /* 0x0000000000309947 */ /* 0x000fea0003800000 */
[----:B------:R-:W-:Y:S01]  /*4b80*/  ISETP.NE.U32.AND P1, PT, R2, RZ, PT ;  /* 0x000000ff0200720c */ /* 0x000fe20003f25070 */
[----:B------:R-:W2:Y:S01]  /*4b90*/  LDCU.64 UR4, c[0x0][0x358] ;  /* 0x00006b00ff0477ac */ /* 0x000ea20008000a00 */
[----:B------:R-:W-:Y:S02]  /*4ba0*/  IMAD.MOV.U32 R147, RZ, RZ, 0x1 ;  /* 0x00000001ff937424 */ /* 0x000fe400078e00ff */
[----:B------:R-:W-:Y:S11]  /*4bb0*/  ISETP.NE.AND.EX P1, PT, R3, RZ, PT, P1 ;  /* 0x000000ff0300720c */ /* 0x000ff60003f25310 */
[----:B------:R-:W-:Y:S02]  /*4bc0*/  @!UPT UIADD3 URZ, UPT, UPT, URZ, URZ, URZ ;  /* 0x000000fffffff290 */ /* 0x000fe4000fffe0ff */
[----:B------:R-:W3:Y:S01]  /*4bd0*/  @P1 LDC.64 R8, c[0x0][0x888] ;  /* 0x00022200ff081b82 */ /* 0x000ee20000000a00 */
[----:B-1----:R-:W-:Y:S04]  /*4be0*/  @P1 IMAD R0, R4, UR36, RZ ;  /* 0x0000002404001c24 */ /* 0x002fe8000f8e02ff */
[----:B---3--:R-:W-:Y:S04]  /*4bf0*/  @P1 IMAD.WIDE R8, R0, 0x4, R8 ;  /* 0x0000000400081825 */ /* 0x008fe800078e0208 */
[----:B------:R-:W-:Y:S01]  /*4c00*/  HFMA2 R0, -RZ, RZ, 0, 5.9604644775390625e-08 ;  /* 0x00000001ff007431 */ /* 0x000fe200000001ff */
[----:B--2--5:R2:W5:Y:S04]  /*4c10*/  @P1 LDG.E R72, desc[UR4][R8.64] ;  /* 0x0000000408481981 */ /* 0x024568000c1e1900 */
[----:B------:R-:W-:Y:S01]  /*4c20*/  @!P1 PRMT R147, R0, 0x7610, R147 ;  /* 0x0000761000939816 */ /* 0x000fe20000000093 */
[----:B--2---:R-:W3:Y:S06]  /*4c30*/  @!P1 LDC R72, c[0x0][0x880] ;  /* 0x00022000ff489b82 */ /* 0x004eec0000000800 */
.L_x_91:
[----:B---3-5:R-:W-:Y:S01]  /*4c40*/  @!P0 ISETP.EQ.AND P1, PT, R72, RZ, PT ;  /* 0x000000ff4800820c */ /* 0x028fe20003f22270 */
[----:B------:R-:W-:Y:S01]  /*4c50*/  @!UPT UIADD3 URZ, UPT, UPT, URZ, URZ, URZ ;  /* 0x000000fffffff290 */ /* 0x000fe2000fffe0ff */
[----:B------:R-:W-:Y:S11]  /*4c60*/  @!P0 BRA `(.L_x_92) ;  /* 0x0000000000188947 */ /* 0x000ff60003800000 */
[----:B------:R-:W-:Y:S02]  /*4c70*/  LOP3.LUT P0, RZ, R147, 0xff, RZ, 0xc0, !PT ;  /* 0x000000ff93ff7812 */ /* 0x000fe4000780c0ff */
[----:B------:R-:W-:Y:S04]  /*4c80*/  ISETP.NE.U32.AND P1, PT, R2, RZ, PT ;  /* 0x000000ff0200720c */ /* 0x000fe80003f25070 */
[----:B------:R-:W-:Y:S04]  /*4c90*/  ISETP.NE.AND.EX P1, PT, R3, RZ, PT, P1 ;  /* 0x000000ff0300720c */ /* 0x000fe80003f25310 */
[----:B------:R-:W-:Y:S03]  /*4ca0*/  PLOP3.LUT P1, PT, P1, PT, PT, 0x8, 0x80 ;  /* 0x000000000080781c */ /* 0x000fe60000f2e170 */
[----:B------:R-:W-:Y:S11]  /*4cb0*/  @P0 ISETP.EQ.AND P1, PT, R72, RZ, PT ;  /* 0x000000ff4800020c */ /* 0x000ff60003f22270 */
[----:B------:R-:W-:Y:S02]  /*4cc0*/  @!UPT UIADD3 URZ, UPT, UPT, URZ, URZ, URZ ;  /* 0x000000fffffff290 */ /* 0x000fe4000fffe0ff */
.L_x_92:
[----:B------:R-:W2:Y:S01]  /*4cd0*/  SYNCS.PHASECHK.TRANS64.TRYWAIT P0, [UR17+0x58], R6 ;  /* 0x00005806ff0075a7 */ /* 0x000ea20008001111 */
[----:B------:R-:W-:Y:S02]  /*4ce0*/  ELECT P2, URZ, PT ;  /* 0x0000000000ff782f */ /* 0x000fe40003840000 */
[----:B------:R-:W-:Y:S01]  /*4cf0*/  IADD3 R14, PT, PT, R14, 0x1, RZ ;  /* 0x000000010e0e7810 */ /* 0x000fe20007ffe0ff */
[----:B--2---:R-:W-:Y:S10]  /*4d00*/  @!P0 BRA `(.L_x_93) ;  /* 0x0000003000a48947 */ /* 0x004ff40003800000 */
.L_x_149:
[----:B------:R-:W-:Y:S01]  /*4d10*/  PLOP3.LUT P1, PT, P1, P2, PT, 0xf2, 0x2f ;  /* 0x00000000002f781c */ /* 0x000fe20000f25e72 */
[----:B------:R-:W-:Y:S01]  /*4d20*/  UMOV UR18, 0x0 ;  /* 0x0000000000127882 */ /* 0x000fe20000000000 */
[----:B------:R-:W-:Y:S01]  /*4d30*/  UMOV UR19, 0x10000000 ;  /* 0x1000000000137882 */ /* 0x000fe20000000000 */
[----:B------:R-:W-:Y:S01]  /*4d40*/  UMOV UR12, UR36 ;  /* 0x00000024000c7c82 */ /* 0x000fe20008000000 */
[----:B------:R-:W-:Y:S01]  /*4d50*/  LOP3.LUT R15, R15, 0x1, RZ, 0x3c, !PT ;  /* 0x000000010f0f7812 */ /* 0x000fe200078e3cff */
[----:B------:R-:W-:Y:S01]  /*4d60*/  UPLOP3.LUT UP3, UPT, UPT, UPT, UPT, 0x80, 0x8 ;  /* 0x000000000008789c */ /* 0x000fe20003f6f070 */
[----:B------:R-:W-:Y:S07]  /*4d70*/  UMOV UR36, UR24 ;  /* 0x0000001800247c82 */ /* 0x000fee0008000000 */
[----:B-1----:R-:W-:Y:S01]  /*4d80*/  @!P1 IADD3 R6, P0, PT, R16, 0x580, RZ ;  /* 0x0000058010069810 */ /* 0x002fe20007f1e0ff */
[----:B------:R-:W-:Y:S03]  /*4d90*/  VOTEU.ALL UP0, P1 ;  /* 0x0000000000ff7886 */ /* 0x000fe60000800000 */
[----:B------:R-:W-:Y:S01]  /*4da0*/  @!P1 R2UR UR5, R6 ;  /* 0x00000000060592ca */ /* 0x000fe200000e0000 */
[----:B------:R-:W-:Y:S01]  /*4db0*/  @!P1 IMAD.X R0, RZ, RZ, R17, P0 ;  /* 0x000000ffff009224 */ /* 0x000fe200000e0611 */
[----:B------:R-:W-:Y:S01]  /*4dc0*/  @!UP0 USHF.L.U32 UR10, UR46, 0x6, URZ ;  /* 0x000000062e0a8899 */ /* 0x000fe200080006ff */
[----:B------:R-:W-:Y:S01]  /*4dd0*/  ISETP.NE.AND P0, PT, R14, 0x2, PT ;  /* 0x000000020e00780c */ /* 0x000fe20003f05270 */
[----:B------:R-:W-:Y:S02]  /*4de0*/  @!UP0 USHF.L.U32 UR11, UR45, 0x7, URZ ;  /* 0x000000072d0b8899 */ /* 0x000fe400080006ff */
[----:B------:R-:W-:Y:S01]  /*4df0*/  @!P1 R2UR UR4, R0 ;  /* 0x00000000000492ca */ /* 0x000fe200000e0000 */
[----:B------:R-:W-:Y:S01]  /*4e00*/  @!UP0 UIADD3 UR8, UPT, UPT, UR17, 0x200, URZ ;  /* 0x0000020011088890 */ /* 0x000fe2000fffe0ff */
[----:B------:R-:W-:Y:S01]  /*4e10*/  SEL R0, RZ, 0x1, P0 ;  /* 0x00000001ff007807 */ /* 0x000fe20000000000 */
[----:B------:R-:W-:Y:S01]  /*4e20*/  @!UP0 UIADD3 UR9, UPT, UPT, UR17, 0x50, URZ ;  /* 0x0000005011098890 */ /* 0x000fe2000fffe0ff */
[----:B------:R-:W-:Y:S01]  /*4e30*/  SEL R14, R14, RZ, P0 ;  /* 0x000000ff0e0e7207 */ /* 0x000fe20000000000 */
[----:B------:R-:W-:Y:S01]  /*4e40*/  VOTEU.ALL UP0, P1 ;  /* 0x0000000000ff7886 */ /* 0x000fe20000800000 */
[----:B------:R-:W-:Y:S01]  /*4e50*/  LOP3.LUT R13, R13, R0, RZ, 0x3c, !PT ;  /* 0x000000000d0d7212 */ /* 0x000fe200078e3cff */
[----:B------:R-:W-:Y:S01]  /*4e60*/  IMAD.U32 R6, RZ, RZ, UR5 ;  /* 0x00000005ff067e24 */ /* 0x000fe2000f8e00ff */
[----:B------:R-:W-:Y:S02]  /*4e70*/  UIADD3 UR46, UPT, UPT, UR7, UR57, URZ ;  /* 0x00000039072e7290 */ /* 0x000fe4000fffe0ff */
[----:B------:R-:W-:Y:S03]  /*4e80*/  UIADD3 UR45, UPT, UPT, UR13, UR60, URZ ;  /* 0x0000003c0d2d7290 */ /* 0x000fe6000fffe0ff */
[----:B------:R-:W-:Y:S01]  /*4e90*/  IMAD.U32 R7, RZ, RZ, UR4 ;  /* 0x00000004ff077e24 */ /* 0x000fe2000f8e00ff */
[----:B------:R-:W-:Y:S04]  /*4ea0*/  @!P1 R2UR UR4, R6 ;  /* 0x00000000060492ca */ /* 0x000fe800000e0000 */
[----:B------:R-:W-:Y:S11]  /*4eb0*/  @!P1 R2UR UR5, R7 ;  /* 0x00000000070592ca */ /* 0x000ff600000e0000 */
[----:B------:R-:W-:Y:S02]  /*4ec0*/  @!UPT UIADD3 URZ, UPT, UPT, URZ, URZ, URZ ;  /* 0x000000fffffff290 */ /* 0x000fe4000fffe0ff */
[----:B------:R2:W-:Y:S01]  /*4ed0*/  @!UP0 UTMALDG.3D [UR8], [UR4], desc[UR18] ;  /* 0x00001208040085b4 */ /* 0x0005e20008011000 */
[----:B------:R2:W-:Y:S01]  /*4ee0*/  @!P1 SYNCS.ARRIVE.TRANS64.RED.A0TR RZ, [UR17+0x50], R12 ;  /* 0x0000500cffff99a7 */ /* 0x0005e20008300411 */
[----:B------:R-:W-:Y:S01]  /*4ef0*/  SYNCS.ARRIVE.TRANS64.RED.A1T0 RZ, [UR55], RZ ;  /* 0x000000ffffff79a7 */ /* 0x000fe20008100437 */
[----:B------:R-:W-:Y:S05]  /*4f00*/  BRA.U UP1, `(.L_x_94) ;  /* 0xfffffff5018c7547 */ /* 0x000fea000b83ffff */
[----:B------:R-:W-:Y:S07]  /*4f10*/  MOV R0, UR17 ;  /* 0x0000001100007c02 */ /* 0x000fee0008000f00 */
.L_x_95:
[----:B-1----:R-:W-:-:S04]  /*4f20*/  SHF.L.U32 R2, R15, 0x1f, RZ ;  /* 0x0000001f0f027819 */ /* 0x002fc800000006ff */
[----:B------:R1:W3:Y:S03]  /*4f30*/  SYNCS.PHASECHK.TRANS64.TRYWAIT P0, [R0+URZ+0x58], R2 ;  /* 0x00005802000075a7 */ /* 0x0002e600080011ff */
[----:B---3--:R-:W-:Y:S05]  /*4f40*/  @!P0 NANOSLEEP.SYNCS 0x989680 ;  /* 0x009896800000895d */ /* 0x008fea0003900000 */
[----:B------:R-:W3:Y:S02]  /*4f50*/  @!P0 SYNCS.PHASECHK.TRANS64 P0, [R0+URZ+0x58], R2 ;  /* 0x00005802000085a7 */ /* 0x000ee400080010ff */
[----:B--23--:R-:W-:Y:S05]  /*4f60*/  @P0 EXIT ;  /* 0x000000000000094d */ /* 0x00cfea0003800000 */
[----:B------:R-:W-:Y:S05]  /*4f70*/  BRA `(.L_x_95) ;  /* 0xfffffffc00e87947 */ /* 0x000fea000383ffff */
.L_x_86:
[----:B------:R-:W-:-:S06]  /*4f80*/  UISETP.GE.AND UP0, UPT, UR18, 0x4, UPT ;  /* 0x000000041200788c */ /* 0x000fcc000bf06270 */
[----:B------:R-:W-:-:S13]  /*4f90*/  PLOP3.LUT P0, PT, PT, PT, UP0, 0x80, 0x8 ;  /* 0x000000000008781c */ /* 0x000fda0003f0f008 */
[----:B------:R-:W-:Y:S05]  /*4fa0*/  @!P0 EXIT ;  /* 0x000000000000894d */ /* 0x000fea0003800000 */
[----:B------:R-:W-:Y:S01]  /*4fb0*/  BAR.SYNC.DEFER_BLOCKING 0x6, 0xa0 ;  /* 0x0182800000007b1d */ /* 0x000fe20000010000 */
[C---:B------:R-:W-:Y:S01]  /*4fc0*/  IMAD.SHL.U32 R146, R142.reuse, 0x40, RZ ;  /* 0x000000408e927824 */ /* 0x040fe200078e00ff */
[C---:B------:R-:W-:Y:S01]  /*4fd0*/  R2P PR, R142.reuse, 0x6 ;  /* 0x000000068e007804 */ /* 0x040fe20000000000 */
[----:B------:R-:W-:Y:S02]  /*4fe0*/  IMAD.SHL.U32 R4, R142, 0x8, RZ ;  /* 0x000000088e047824 */ /* 0x000fe400078e00ff */
[----:B------:R-:W-:Y:S02]  /*4ff0*/  HFMA2 R68, -RZ, RZ, 0, 0 ;  /* 0x00000000ff447431 */ /* 0x000fe400000001ff */
[----:B------:R-:W-:Y:S01]  /*5000*/  IMAD.MOV.U32 R144, RZ, RZ, 0x20 ;  /* 0x00000020ff907424 */ /* 0x000fe200078e00ff */
[----:B------:R-:W-:Y:S01]  /*5010*/  UMOV UR44, 0x400 ;  /* 0x00000400002c7882 */ /* 0x000fe20000000000 */
[----:B------:R-:W1:Y:S01]  /*5020*/  LDC.64 R138, c[0x0][0x888] ;  /* 0x00022200ff8a7b82 */ /* 0x000e620000000a00 */
[----:B------:R-:W-:Y:S01]  /*5030*/  ULEA UR44, UR55, UR44, 0x18 ;  /* 0x0000002c372c7291 */ /* 0x000fe2000f8ec0ff */
[----:B------:R-:W-:Y:S01]  /*5040*/  LOP3.LUT R5, R146, 0x180, RZ, 0xc0, !PT ;  /* 0x0000018092057812 */ /* 0x000fe200078ec0ff */
[----:B------:R-:W-:Y:S01]  /*5050*/  IMAD.MOV.U32 R145, RZ, RZ, 0x10 ;  /* 0x00000010ff917424 */ /* 0x000fe200078e00ff */
[----:B------:R-:W-:Y:S01]  /*5060*/  SEL R144, R144, 0xffffffe0, !P2 ;  /* 0xffffffe090907807 */ /* 0x000fe20005000000 */
[----:B------:R-:W-:Y:S01]  /*5070*/  IMAD.U32 R69, R142, 0x10000, RZ ;  /* 0x000100008e457824 */ /* 0x000fe200078e00ff */
[----:B------:R-:W-:Y:S01]  /*5080*/  LOP3.LUT R4, R5, 0x30, R4, 0xf8, !PT ;  /* 0x0000003005047812 */ /* 0x000fe200078ef804 */
[----:B------:R-:W-:Y:S01]  /*5090*/  UIADD3 UR4, UPT, UPT, UR44, 0x2200, URZ ;  /* 0x000022002c047890 */ /* 0x000fe2000fffe0ff */
[----:B------:R-:W2:Y:S01]  /*50a0*/  LDC.64 R140, c[0x0][0x890] ;  /* 0x00022400ff8c7b82 */ /* 0x000ea20000000a00 */
[----:B------:R-:W-:-:S02]  /*50b0*/  SEL R145, R145, 0xfffffff0, !P1 ;  /* 0xfffffff091917807 */ /* 0x000fc40004800000 */
[----:B------:R-:W-:Y:S02]  /*50c0*/  CS2R R152, SRZ ;  /* 0x0000000000987805 */ /* 0x000fe4000001ff00 */
[----:B------:R-:W-:Y:S02]  /*50d0*/  LOP3.LUT R146, R4, 0x1e40, R146, 0xf8, !PT ;  /* 0x00001e4004927812 */ /* 0x000fe400078ef892 */
[----:B------:R-:W-:Y:S02]  /*50e0*/  CS2R R150, SRZ ;  /* 0x0000000000967805 */ /* 0x000fe4000001ff00 */
[----:B------:R-:W-:Y:S01]  /*50f0*/  SHF.R.U32.HI R143, RZ, 0x4, R144 ;  /* 0x00000004ff8f7819 */ /* 0x000fe20000011690 */
[----:B------:R-:W-:Y:S01]  /*5100*/  IMAD.U32 R154, RZ, RZ, UR4 ;  /* 0x00000004ff9a7e24 */ /* 0x000fe2000f8e00ff */
[----:B------:R-:W-:Y:S01]  /*5110*/  LOP3.LUT R69, R69, 0x600000, RZ, 0xc0, !PT ;  /* 0x0060000045457812 */ /* 0x000fe200078ec0ff */
[----:B------:R-:W3:Y:S01]  /*5120*/  LDC.64 R136, c[0x0][0x8b0] ;  /* 0x00022c00ff887b82 */ /* 0x000ee20000000a00 */
[----:B------:R-:W4:Y:S01]  /*5130*/  LDS R0, [UR44+0x120] ;  /* 0x0001202cff007984 */ /* 0x000f220008000800 */
[----:B------:R-:W-:Y:S01]  /*5140*/  VIADD R4, R146, UR44 ;  /* 0x0000002c92047c36 */ /* 0x000fe20008000000 */
[C---:B------:R-:W-:Y:S01]  /*5150*/  LEA.HI R143, R145.reuse, R143, RZ, 0x1c ;  /* 0x0000008f918f7211 */ /* 0x040fe200078fe0ff */
[----:B------:R-:W1:Y:S02]  /*5160*/  LDCU UR53, c[0x0][0x370] ;  /* 0x00006e00ff3577ac */ /* 0x000e640008000800 */
[--C-:B------:R-:W-:Y:S01]  /*5170*/  IMAD.IADD R145, R145, 0x1, R4.reuse ;  /* 0x0000000191917824 */ /* 0x100fe200078e0204 */
[----:B------:R-:W-:Y:S01]  /*5180*/  IADD3 R144, PT, PT, R144, R4, RZ ;  /* 0x0000000490907210 */ /* 0x000fe20007ffe0ff */
[----:B------:R-:W1:Y:S01]  /*5190*/  LDC.64 R134, c[0x0][0x8a8] ;  /* 0x00022a00ff867b82 */ /* 0x000e620000000a00 */
[----:B------:R-:W-:Y:S01]  /*51a0*/  IMAD R143, R143, 0x10, R4 ;  /* 0x000000108f8f7824 */ /* 0x000fe200078e0204 */
[----:B------:R-:W1:Y:S01]  /*51b0*/  LDCU.64 UR62, c[0x0][0x348] ;  /* 0x00006900ff3e77ac */ /* 0x000e620008000a00 */
[----:B------:R-:W1:Y:S01]  /*51c0*/  LDCU UR41, c[0x0][0xb0c] ;  /* 0x00016180ff2977ac */ /* 0x000e620008000800 */
[----:B------:R-:W1:Y:S01]  /*51d0*/  LDCU UR39, c[0x0][0xb30] ;  /* 0x00016600ff2777ac */ /* 0x000e620008000800 */
[----:B------:R-:W1:Y:S01]  /*51e0*/  LDCU.64 UR58, c[0x0][0x888] ;  /* 0x00011100ff3a77ac */ /* 0x000e620008000a00 */
[----:B------:R-:W1:Y:S01]  /*51f0*/  LDCU.64 UR42, c[0x0][0xb28] ;  /* 0x00016500ff2a77ac */ /* 0x000e620008000a00 */
[----:B------:R-:W1:Y:S01]  /*5200*/  LDCU.128 UR48, c[0x0][0xb10] ;  /* 0x00016200ff3077ac */ /* 0x000e620008000c00 */
[----:B------:R-:W1:Y:S01]  /*5210*/  LDCU UR52, c[0x0][0x374] ;  /* 0x00006e80ff3477ac */ /* 0x000e620008000800 */
[----:B------:R-:W-:Y:S01]  /*5220*/  UIADD3 UR56, UPT, UPT, UR44, 0x200, URZ ;  /* 0x000002002c387890 */ /* 0x000fe2000fffe0ff */
[----:B--2-4-:R-:W-:-:S11]  /*5230*/  IMAD.IADD R69, R0, 0x1, R69 ;  /* 0x0000000100457824 */ /* 0x014fd600078e0245 */
.L_x_113:
[----:B------:R-:W-:Y:S02]  /*5240*/  LEA R3, R150, UR44, 0x3 ;  /* 0x0000002c96037c11 */ /* 0x000fe4000f8e18ff */
[----:B------:R-:W-:Y:S02]  /*5250*/  SHF.L.U32 R0, R152, 0x1f, RZ ;  /* 0x0000001f98007819 */ /* 0x000fe400000006ff */
[----:B------:R-:W-:Y:S02]  /*5260*/  LEA R4, R150, UR44, 0x4 ;  /* 0x0000002c96047c11 */ /* 0x000fe4000f8e20ff */
[----:B--2---:R-:W2:Y:S02]  /*5270*/  SYNCS.PHASECHK.TRANS64.TRYWAIT P0, [R3+URZ+0x70], R0 ;  /* 0x00007000030075a7 */ /* 0x004ea400080011ff */
[----:B-12---:R-:W-:Y:S05]  /*5280*/  @!P0 BRA `(.L_x_96) ;  /* 0x0000002c005c8947 */ /* 0x006fea0003800000 */
.L_x_150:
[----:B------:R-:W4:Y:S01]  /*5290*/  LDS.128 R4, [R4+0x100] ;  /* 0x0001000004047984 */ /* 0x000f220000000c00 */
[----:B------:R-:W-:Y:S01]  /*52a0*/  UISETP.GE.AND UP0, UPT, UR40, 0x1, UPT ;  /* 0x000000012800788c */ /* 0x000fe2000bf06270 */
[----:B------:R-:W-:Y:S01]  /*52b0*/  @!PT LDS RZ, [RZ] ;  /* 0x00000000fffff984 */ /* 0x000fe20000000800 */
[----:B------:R-:W-:Y:S01]  /*52c0*/  @!PT LDS RZ, [RZ] ;  /* 0x00000000fffff984 */ /* 0x000fe20000000800 */
[----:B------:R-:W-:Y:S01]  /*52d0*/  @!PT LDS RZ, [RZ] ;  /* 0x00000000fffff984 */ /* 0x000fe20000000800 */
[----:B------:R-:W-:Y:S01]  /*52e0*/  @!PT LDS RZ, [RZ] ;  /* 0x00000000fffff984 */ /* 0x000fe20000000800 */
[----:B------:R1:W-:Y:S06]  /*52f0*/  MEMBAR.ALL.CTA ;  /* 0x0000000000007992 */ /* 0x0003ec0000008000 */
[----:B-1----:R-:W1:Y:S01]  /*5300*/  FENCE.VIEW.ASYNC.S ;  /* 0x00000000000073c6 */ /* 0x002e620000000000 */
[----:B----4-:R-:W-:Y:S11]  /*5310*/  LOP3.LUT P0, RZ, R6, 0x1, RZ, 0xc0, !PT ;  /* 0x0000000106ff7812 */ /* 0x010ff6000780c0ff */
[----:B------:R-:W-:Y:S02]  /*5320*/  @!UPT UIADD3 URZ, UPT, UPT, URZ, URZ, URZ ;  /* 0x000000fffffff290 */ /* 0x000fe4000fffe0ff */
[----:B-1----:R-:W-:Y:S01]  /*5330*/  VOTEU.ANY UP1, P0 ;  /* 0x0000000000ff7886 */ /* 0x002fe20000020100 */
[----:B------:R-:W-:Y:S01]  /*5340*/  PLOP3.LUT P0, PT, PT, PT, UP1, 0x80, 0x8 ;  /* 0x000000000008781c */ /* 0x000fe20003f0f018 */
[----:B------:R-:W-:Y:S11]  /*5350*/  UP2UR UR47, UPR, URZ, 0x2 ;  /* 0x00000002ff2f7883 */ /* 0x000ff60008000000 */
[----:B------:R-:W-:Y:S01]  /*5360*/  @!UPT UIADD3 URZ, UPT, UPT, URZ, URZ, URZ ;  /* 0x000000fffffff290 */ /* 0x000fe2000fffe0ff */
        /* <DEDUP_REMOVED lines=13> */
[----:B------:R-:W2:Y:S01]  /*5440*/  LDCU UR12, c[0x0][0xb20] ;  /* 0x00016400ff0c77ac */ /* 0x000ea20008000800 */
[----:B------:R-:W-:Y:S02]  /*5450*/  UIMAD.WIDE.U32 UR4, UR52, UR51, URZ ;  /* 0x00000033340472a5 */ /* 0x000fe4000f8e00ff */
[----:B------:R-:W-:Y:S02]  /*5460*/  UIMAD.WIDE.U32 UR6, UR53, UR48, URZ ;  /* 0x00000030350672a5 */ /* 0x000fe4000f8e00ff */
[----:B------:R-:W-:Y:S02]  /*5470*/  UISETP.NE.AND UP0, UPT, UR50, 0x1, UPT ;  /* 0x000000013200788c */ /* 0x000fe4000bf05270 */
[----:B------:R-:W-:Y:S02]  /*5480*/  UIMAD.WIDE.U32 UR8, UR37, UR51, URZ ;  /* 0x00000033250872a5 */ /* 0x000fe4000f8e00ff */
[----:B------:R-:W-:Y:S02]  /*5490*/  UIMAD.WIDE.U32 UR10, UR38, UR48, URZ ;  /* 0x00000030260a72a5 */ /* 0x000fe4000f8e00ff */
[----:B------:R-:W-:Y:S02]  /*54a0*/  UISETP.NE.AND UP1, UPT, UR41, 0x1, UPT ;  /* 0x000000012900788c */ /* 0x000fe4000bf25270 */
[----:B------:R-:W-:Y:S01]  /*54b0*/  UISETP.NE.AND UP2, UPT, UR40, 0x1, UPT ;  /* 0x000000012800788c */ /* 0x000fe2000bf45270 */
[----:B------:R-:W-:Y:S02]  /*54c0*/  UMOV UR4, UR5 ;  /* 0x0000000500047c82 */ /* 0x000fe40008000000 */
[----:B--2---:R-:W-:Y:S03]  /*54d0*/  USHF.R.U32.HI UR5, URZ, UR12, UR4 ;  /* 0x0000000cff057299 */ /* 0x004fe60008011604 */
[----:B------:R-:W-:Y:S02]  /*54e0*/  UMOV UR4, UR7 ;  /* 0x0000000700047c82 */ /* 0x000fe40008000000 */
[----:B------:R-:W-:Y:S02]  /*54f0*/  USHF.R.U32.HI UR7, URZ, UR49, UR4 ;  /* 0x00000031ff077299 */ /* 0x000fe40008011604 */
[----:B------:R-:W-:Y:S02]  /*5500*/  USEL UR4, UR52, UR5, !UP0 ;  /* 0x0000000534047287 */ /* 0x000fe4000c000000 */
[----:B------:R-:W-:Y:S01]  /*5510*/  USEL UR7, UR53, UR7, !UP1 ;  /* 0x0000000735077287 */ /* 0x000fe2000c800000 */
[----:B------:R-:W-:Y:S01]  /*5520*/  UMOV UR5, UR9 ;  /* 0x0000000900057c82 */ /* 0x000fe20008000000 */
[----:B------:R-:W-:Y:S02]  /*5530*/  UIMAD.WIDE.U32 UR8, UR4, UR42, URZ ;  /* 0x0000002a040872a5 */ /* 0x000fe4000f8e00ff */
[----:B------:R-:W-:Y:S03]  /*5540*/  USHF.R.U32.HI UR6, URZ, UR12, UR5 ;  /* 0x0000000cff067299 */ /* 0x000fe60008011605 */
[----:B------:R-:W-:Y:S01]  /*5550*/  UMOV UR5, UR11 ;  /* 0x0000000b00057c82 */ /* 0x000fe20008000000 */
[----:B------:R-:W-:Y:S02]  /*5560*/  UIMAD.WIDE.U32 UR10, UR7, UR42, URZ ;  /* 0x0000002a070a72a5 */ /* 0x000fe4000f8e00ff */
[----:B------:R-:W-:Y:S02]  /*5570*/  USHF.R.U32.HI UR12, URZ, UR49, UR5 ;  /* 0x00000031ff0c7299 */ /* 0x000fe40008011605 */
[----:B------:R-:W-:Y:S01]  /*5580*/  USEL UR6, UR37, UR6, !UP0 ;  /* 0x0000000625067287 */ /* 0x000fe2000c000000 */
[----:B------:R-:W-:Y:S02]  /*5590*/  UMOV UR5, UR9 ;  /* 0x0000000900057c82 */ /* 0x000fe40008000000 */
[----:B------:R-:W-:Y:S01]  /*55a0*/  UMOV UR10, UR11 ;  /* 0x0000000b000a7c82 */ /* 0x000fe20008000000 */
[----:B------:R-:W-:Y:S02]  /*55b0*/  @UP2 USHF.R.U32.HI UR4, URZ, UR43, UR5 ;  /* 0x0000002bff042299 */ /* 0x000fe40008011605 */
[----:B------:R-:W-:Y:S02]  /*55c0*/  @UP2 USHF.R.U32.HI UR7, URZ, UR43, UR10 ;  /* 0x0000002bff072299 */ /* 0x000fe4000801160a */
[----:B------:R-:W-:Y:S02]  /*55d0*/  UIMAD UR4, UR40, UR4, URZ ;  /* 0x00000004280472a4 */ /* 0x000fe4000f8e02ff */
[----:B------:R-:W-:Y:S02]  /*55e0*/  UIMAD.WIDE.U32 UR10, UR6, UR42, URZ ;  /* 0x0000002a060a72a5 */ /* 0x000fe4000f8e00ff */
[----:B------:R-:W-:Y:S02]  /*55f0*/  USEL UR5, UR38, UR12, !UP1 ;  /* 0x0000000c26057287 */ /* 0x000fe4000c800000 */
[----:B------:R-:W-:Y:S02]  /*5600*/  UIMAD UR8, UR40, UR7, URZ ;  /* 0x00000007280872a4 */ /* 0x000fe4000f8e02ff */
[----:B------:R-:W-:Y:S03]  /*5610*/  UISETP.GE.AND UP0, UPT, UR6, UR4, UPT ;  /* 0x000000040600728c */ /* 0x000fe6000bf06270 */
[----:B------:R-:W-:Y:S01]  /*5620*/  UMOV UR4, UR11 ;  /* 0x0000000b00047c82 */ /* 0x000fe20008000000 */
[----:B------:R-:W-:Y:S02]  /*5630*/  UISETP.GE.OR UP0, UPT, UR5, UR8, UP0 ;  /* 0x000000080500728c */ /* 0x000fe40008706670 */
[----:B------:R-:W-:Y:S02]  /*5640*/  USHF.R.U32.HI UR4, URZ, UR43, UR4 ;  /* 0x0000002bff047299 */ /* 0x000fe40008011604 */
[----:B------:R-:W-:Y:S02]  /*5650*/  UIMAD.WIDE.U32 UR8, UR5, UR42, URZ ;  /* 0x0000002a050872a5 */ /* 0x000fe4000f8e00ff */
[----:B------:R-:W-:Y:S02]  /*5660*/  USEL UR11, UR6, UR4, !UP2 ;  /* 0x00000004060b7287 */ /* 0x000fe4000d000000 */
[----:B------:R-:W-:Y:S02]  /*5670*/  UIADD3 UR8, UPT, UPT, -UR5, URZ, URZ ;  /* 0x000000ff05087290 */ /* 0x000fe4000fffe1ff */
[----:B------:R-:W-:Y:S01]  /*5680*/  UIADD3 UR10, UPT, UPT, -UR11, URZ, URZ ;  /* 0x000000ff0b0a7290 */ /* 0x000fe2000fffe1ff */
[----:B------:R-:W-:Y:S01]  /*5690*/  @!UP0 UMOV UR4, UR9 ;  /* 0x0000000900048c82 */ /* 0x000fe20008000000 */
[----:B------:R-:W-:Y:S02]  /*56a0*/  UIADD3 UR9, UPT, UPT, -UR6, URZ, URZ ;  /* 0x000000ff06097290 */ /* 0x000fe4000fffe1ff */
[----:B------:R-:W-:Y:S02]  /*56b0*/  @!UP0 USHF.R.U32.HI UR4, URZ, UR43, UR4 ;  /* 0x0000002bff048299 */ /* 0x000fe40008011604 */
[----:B------:R-:W-:Y:S02]  /*56c0*/  UIMAD UR10, UR40, UR10, UR6 ;  /* 0x0000000a280a72a4 */ /* 0x000fe4000f8e0206 */
[----:B------:R-:W-:Y:S04]  /*56d0*/  @!UP0 USEL UR4, UR5, UR4, !UP2 ;  /* 0x0000000405048287 */ /* 0x000fe8000d000000 */
[----:B------:R-:W-:Y:S02]  /*56e0*/  @!UP0 UIMAD UR10, UR7, UR10, UR4 ;  /* 0x0000000a070a82a4 */ /* 0x000fe4000f8e0204 */
[----:B------:R-:W-:Y:S02]  /*56f0*/  @!UP0 UIADD3 UR11, UPT, UPT, UR11, -UR4, URZ ;  /* 0x800000040b0b8290 */ /* 0x000fe4000fffe0ff */
[----:B------:R-:W-:Y:S02]  /*5700*/  UIMAD UR7, UR41, UR8, UR38 ;  /* 0x00000008290772a4 */ /* 0x000fe4000f8e0226 */
[----:B------:R-:W-:Y:S02]  /*5710*/  @!UP0 UIMAD UR6, UR11, UR40, UR5 ;  /* 0x000000280b0682a4 */ /* 0x000fe4000f8e0205 */
[----:B------:R-:W-:Y:S01]  /*5720*/  UIMAD UR4, UR50, UR9, UR37 ;  /* 0x00000009320472a4 */ /* 0x000fe2000f8e0225 */
[----:B------:R-:W-:Y:S02]  /*5730*/  @!UP0 UMOV UR5, UR10 ;  /* 0x0000000a00058c82 */ /* 0x000fe40008000000 */
[----:B------:R-:W-:Y:S02]  /*5740*/  UIMAD UR38, UR5, UR41, UR7 ;  /* 0x00000029052672a4 */ /* 0x000fe4000f8e0207 */
[----:B------:R-:W-:Y:S11]  /*5750*/  UIMAD UR37, UR6, UR50, UR4 ;  /* 0x00000032062572a4 */ /* 0x000ff6000f8e0204 */
[----:B------:R-:W-:Y:S01]  /*5760*/  @!UPT UIADD3 URZ, UPT, UPT, URZ, URZ, URZ ;  /* 0x000000fffffff290 */ /* 0x000fe2000fffe0ff */
.L_x_97:
[----:B------:R-:W-:Y:S01]  /*5770*/  UISETP.NE.AND UP0, UPT, UR39, 0x1, UPT ;  /* 0x000000012700788c */ /* 0x000fe2000bf05270 */
[----:B------:R-:W-:Y:S10]  /*5780*/  IADD3 R150, PT, PT, R150, 0x1, RZ ;  /* 0x0000000196967810 */ /* 0x000ff40007ffe0ff */
[----:B------:R-:W2:Y:S01]  /*5790*/  @!UP0 LDCU.128 UR12, c[0x0][0xb10] ;  /* 0x00016200ff0c87ac */ /* 0x000ea20008000c00 */
[----:B------:R-:W4:Y:S01]  /*57a0*/  @!UP0 LDCU UR5, c[0x0][0xb0c] ;  /* 0x00016180ff0587ac */ /* 0x000f220008000800 */
[----:B------:R-:W3:Y:S01]  /*57b0*/  @!UP0 LDCU UR10, c[0x0][0xb20] ;  /* 0x00016400ff0a87ac */ /* 0x000ee20008000800 */
[----:B--2---:R-:W-:Y:S02]  /*57c0*/  UIMAD.WIDE.U32 UR8, UR38, UR12, URZ ;  /* 0x0000000c260872a5 */ /* 0x004fe4000f8e00ff */
[----:B------:R-:W-:Y:S02]  /*57d0*/  UIMAD.WIDE.U32 UR6, UR37, UR15, URZ ;  /* 0x0000000f250672a5 */ /* 0x000fe4000f8e00ff */
[----:B------:R-:W-:Y:S03]  /*57e0*/  @!UP0 UISETP.NE.AND UP1, UPT, UR14, 0x1, UPT ;  /* 0x000000010e00888c */ /* 0x000fe6000bf25270 */
[----:B------:R-:W-:Y:S01]  /*57f0*/  @!UP0 UMOV UR4, UR9 ;  /* 0x0000000900048c82 */ /* 0x000fe20008000000 */
[----:B----4-:R-:W-:Y:S02]  /*5800*/  @!UP0 UISETP.NE.AND UP2, UPT, UR5, 0x1, UPT ;  /* 0x000000010500888c */ /* 0x010fe4000bf45270 */
[----:B------:R-:W-:Y:S01]  /*5810*/  @!UP0 USHF.R.U32.HI UR4, URZ, UR13, UR4 ;  /* 0x0000000dff048299 */ /* 0x000fe20008011604 */
[----:B------:R-:W-:Y:S02]  /*5820*/  @!UP0 UMOV UR6, UR7 ;  /* 0x0000000700068c82 */ /* 0x000fe40008000000 */
[----:B---3--:R-:W-:Y:S02]  /*5830*/  @!UP0 USHF.R.U32.HI UR6, URZ, UR10, UR6 ;  /* 0x0000000aff068299 */ /* 0x008fe40008011606 */
[----:B------:R-:W-:Y:S02]  /*5840*/  @!UP0 USEL UR7, UR38, UR4, !UP2 ;  /* 0x0000000426078287 */ /* 0x000fe4000d000000 */
[----:B------:R-:W-:Y:S04]  /*5850*/  @!UP0 USEL UR6, UR37, UR6, !UP1 ;  /* 0x0000000625068287 */ /* 0x000fe8000c800000 */
[----:B------:R-:W-:Y:S02]  /*5860*/  @!UP0 UIADD3 UR4, UPT, UPT, -UR7, UR6, URZ ;  /* 0x0000000607048290 */ /* 0x000fe4000fffe1ff */
[----:B------:R-:W-:Y:S02]  /*5870*/  @!UP0 UIADD3 UR6, UPT, UPT, UR7, -UR6, URZ ;  /* 0x8000000607068290 */ /* 0x000fe4000fffe0ff */
[----:B------:R-:W-:Y:S02]  /*5880*/  @!UP0 UIMAD UR38, UR4, UR5, UR38 ;  /* 0x00000005042682a4 */ /* 0x000fe4000f8e0226 */
[----:B------:R-:W-:Y:S02]  /*5890*/  @!UP0 UIMAD UR37, UR6, UR14, UR37 ;  /* 0x0000000e062582a4 */ /* 0x000fe4000f8e0225 */
[----:B------:R-:W-:Y:S09]  /*58a0*/  ULOP3.LUT UP0, URZ, UR56, 0x1b0, URZ, 0xc0, !UPT ;  /* 0x000001b038ff7892 */ /* 0x000ff2000f80c0ff */
[----:B------:R-:W-:Y:S05]  /*58b0*/  BRA.U !UP0, `(.L_x_98) ;  /* 0x0000000108407547 */ /* 0x000fea000b800000 */
[----:B------:R-:W2:Y:S01]  /*58c0*/  LDCU.64 UR8, c[0x4][0x80] ;  /* 0x01001000ff0877ac */ /* 0x000ea20008000a00 */
[----:B------:R-:W-:Y:S01]  /*58d0*/  MOV R3, 0x0 ;  /* 0x0000000000037802 */ /* 0x000fe20000000f00 */
[----:B------:R-:W-:Y:S02]  /*58e0*/  HFMA2 R12, -RZ, RZ, 0, 5.9604644775390625e-08 ;  /* 0x00000001ff0c7431 */ /* 0x000fe400000001ff */
[----:B------:R-:W-:Y:S02]  /*58f0*/  IMAD.MOV.U32 R8, RZ, RZ, 0x70 ;  /* 0x00000070ff087424 */ /* 0x000fe400078e00ff */
[----:B------:R-:W-:Y:S01]  /*5900*/  IMAD.MOV.U32 R13, RZ, RZ, RZ ;  /* 0x000000ffff0d7224 */ /* 0x000fe200078e00ff */
[----:B------:R-:W3:Y:S01]  /*5910*/  LDCU.64 UR6, c[0x4][0x88] ;  /* 0x01001100ff0677ac */ /* 0x000ee20008000a00 */
[----:B------:R-:W4:Y:S01]  /*5920*/  LDC.64 R2, c[0x4][R3] ;  /* 0x0100000003027b82 */ /* 0x000f220000000a00 */
[----:B------:R-:W1:Y:S01]  /*5930*/  LDCU.64 UR4, c[0x4][0x8] ;  /* 0x01000100ff0477ac */ /* 0x000e620008000a00 */
[----:B--2---:R-:W-:Y:S01]  /*5940*/  MOV R5, UR9 ;  /* 0x0000000900057c02 */ /* 0x004fe20008000f00 */
[----:B------:R-:W-:Y:S01]  /*5950*/  IMAD.U32 R4, RZ, RZ, UR8 ;  /* 0x00000008ff047e24 */ /* 0x000fe2000f8e00ff */
[----:B---3--:R-:W-:Y:S01]  /*5960*/  MOV R7, UR7 ;  /* 0x0000000700077c02 */ /* 0x008fe20008000f00 */
[----:B------:R-:W-:Y:S01]  /*5970*/  IMAD.U32 R6, RZ, RZ, UR6 ;  /* 0x00000006ff067e24 */ /* 0x000fe2000f8e00ff */
[----:B-1----:R-:W-:Y:S01]  /*5980*/  MOV R11, UR5 ;  /* 0x00000005000b7c02 */ /* 0x002fe20008000f00 */
[----:B------:R-:W-:Y:S02]  /*5990*/  IMAD.U32 R10, RZ, RZ, UR4 ;  /* 0x00000004ff0a7e24 */ /* 0x000fe4000f8e00ff */
[----:B------:R-:W-:Y:S07]  /*59a0*/  LEPC R20, `(.L_x_98) ;  /* 0x000000001014794e */ /* 0x000fee0000000000 */
[----:B----45:R-:W-:Y:S05]  /*59b0*/  CALL.ABS.NOINC R2 ;  /* 0x0000000002007343 */ /* 0x030fea0003c00000 */
.L_x_98:
[----:B------:R-:W-:Y:S01]  /*59c0*/  LOP3.LUT P0, RZ, R154, 0x1b0, RZ, 0xc0, !PT ;  /* 0x000001b09aff7812 */ /* 0x000fe2000780c0ff */
[----:B------:R-:W-:Y:S11]  /*59d0*/  BSSY.RECONVERGENT B6, `(.L_x_99) ;  /* 0x0000013000067945 */ /* 0x000ff60003800200 */
[----:B------:R-:W-:Y:S01]  /*59e0*/  @!UPT UIADD3 URZ, UPT, UPT, URZ, URZ, URZ ;  /* 0x000000fffffff290 */ /* 0x000fe2000fffe0ff */
[----:B------:R-:W-:Y:S05]  /*59f0*/  @!P0 BRA `(.L_x_100) ;  /* 0x0000000000408947 */ /* 0x000fea0003800000 */
        /* <DEDUP_REMOVED lines=16> */
.L_x_100:
[----:B------:R-:W-:Y:S05]  /*5b00*/  BSYNC.RECONVERGENT B6 ;  /* 0x0000000000067941 */ /* 0x000fea0003800200 */
.L_x_99:
[----:B------:R-:W-:Y:S01]  /*5b10*/  ISETP.NE.U32.AND P3, PT, R140, RZ, PT ;  /* 0x000000ff8c00720c */ /* 0x000fe20003f65070 */
[----:B------:R-:W-:Y:S01]  /*5b20*/  UISETP.NE.AND UP1, UPT, UR61, URZ, UPT ;  /* 0x000000ff3d00728c */ /* 0x000fe2000bf25270 */
[----:B------:R-:W-:Y:S02]  /*5b30*/  ISETP.NE.U32.AND P4, PT, R136, RZ, PT ;  /* 0x000000ff8800720c */ /* 0x000fe40003f85070 */
[----:B------:R-:W-:Y:S02]  /*5b40*/  ISETP.NE.AND.EX P3, PT, R141, RZ, PT, P3 ;  /* 0x000000ff8d00720c */ /* 0x000fe40003f65330 */
[----:B------:R-:W-:Y:S02]  /*5b50*/  PLOP3.LUT P1, PT, PT, PT, PT, 0x8, 0x80 ;  /* 0x000000000080781c */ /* 0x000fe40003f2e170 */
[----:B------:R-:W-:Y:S02]  /*5b60*/  PLOP3.LUT P0, PT, PT, PT, UP1, 0x80, 0x8 ;  /* 0x000000000008781c */ /* 0x000fe40003f0f018 */
[----:B------:R-:W-:Y:S02]  /*5b70*/  ISETP.NE.AND.EX P4, PT, R137, RZ, PT, P4 ;  /* 0x000000ff8900720c */ /* 0x000fe40003f85340 */
[----:B------:R-:W2:Y:S09]  /*5b80*/  @UP1 LDCU.64 UR4, c[0x0][0x888] ;  /* 0x00011100ff0417ac */ /* 0x000eb20008000a00 */
[----:B------:R-:W-:Y:S01]  /*5b90*/  @P0 PLOP3.LUT P1, PT, P3, PT, PT, 0x80, 0x8 ;  /* 0x000000000008081c */ /* 0x000fe20001f2f070 */
[----:B--2---:R-:W-:Y:S04]  /*5ba0*/  @UP1 UISETP.NE.U32.AND UP0, UPT, UR4, URZ, UPT ;  /* 0x000000ff0400128c */ /* 0x004fe8000bf05070 */
[----:B------:R-:W-:Y:S04]  /*5bb0*/  @UP1 UISETP.NE.AND.EX UP0, UPT, UR5, URZ, UPT, UP0 ;  /* 0x000000ff0500128c */ /* 0x000fe8000bf05300 */
[----:B------:R-:W-:Y:S01]  /*5bc0*/  @UP1 USEL UR4, URZ, 0xffffffff, UP0 ;  /* 0xffffffffff041887 */ /* 0x000fe20008000000 */
[----:B------:R-:W-:Y:S11]  /*5bd0*/  @!P3 BRA `(.L_x_101) ;  /* 0x000000000030b947 */ /* 0x000ff60003800000 */
        /* <DEDUP_REMOVED lines=12> */
.L_x_101:
[----:B------:R-:W-:Y:S05]  /*5ca0*/  @!P4 BRA `(.L_x_102) ;  /* 0x000000000024c947 */ /* 0x000fea0003800000 */
[----:B------:R-:W-:Y:S01]  /*5cb0*/  ISETP.NE.U32.AND P2, PT, R134, RZ, PT ;  /* 0x000000ff8600720c */ /* 0x000fe20003f45070 */
[----:B------:R-:W2:Y:S03]  /*5cc0*/  LDCU.64 UR6, c[0x0][0x358] ;  /* 0x00006b00ff0677ac */ /* 0x000ea60008000a00 */
[----:B------:R-:W-:Y:S11]  /*5cd0*/  ISETP.NE.AND.EX P2, PT, R135, RZ, PT, P2 ;  /* 0x000000ff8700720c */ /* 0x000ff60003f45320 */
[----:B------:R-:W-:Y:S02]  /*5ce0*/  @!UPT UIADD3 URZ, UPT, UPT, URZ, URZ, URZ ;  /* 0x000000fffffff290 */ /* 0x000fe4000fffe0ff */
[----:B------:R-:W4:Y:S01]  /*5cf0*/  @P2 LDC.64 R2, c[0x0][0x8a8] ;  /* 0x00022a00ff022b82 */ /* 0x000f220000000a00 */
[----:B-1----:R-:W-:Y:S04]  /*5d00*/  @P2 IMAD R0, R136, UR36, RZ ;  /* 0x0000002488002c24 */ /* 0x002fe8000f8e02ff */
[----:B----4-:R-:W-:Y:S05]  /*5d10*/  @P2 IMAD.WIDE R2, R0, 0x4, R2 ;  /* 0x0000000400022825 */ /* 0x010fea00078e0202 */
[----:B--2--5:R2:W5:Y:S02]  /*5d20*/  @P2 LDG.E R70, desc[UR6][R2.64] ;  /* 0x0000000602462981 */ /* 0x024564000c1e1900 */
[----:B--2---:R-:W4:Y:S02]  /*5d30*/  @!P2 LDC R70, c[0x0][0x8a0] ;  /* 0x00022800ff46ab82 */ /* 0x004f240000000800 */
.L_x_102:
[----:B---3-5:R-:W-:Y:S01]  /*5d40*/  @P0 ISETP.NE.AND P4, PT, R72, RZ, PT ;  /* 0x000000ff4800020c */ /* 0x028fe20003f85270 */
[----:B-1----:R-:W-:Y:S01]  /*5d50*/  IMAD.U32 R0, RZ, RZ, UR4 ;  /* 0x00000004ff007e24 */ /* 0x002fe2000f8e00ff */
[----:B------:R-:W-:Y:S01]  /*5d60*/  @P0 LOP3.LUT P2, RZ, R147, 0xff, RZ, 0xc0, !PT ;  /* 0x000000ff93ff0812 */ /* 0x000fe2000784c0ff */
[----:B------:R-:W-:Y:S01]  /*5d70*/  BSSY B1, `(.L_x_103) ;  /* 0x000003d000017945 */ /* 0x000fe20003800000 */
[----:B------:R-:W-:Y:S02]  /*5d80*/  @P0 SEL R2, RZ, 0xffffffff, P4 ;  /* 0xffffffffff020807 */ /* 0x000fe40002000000 */
[----:B------:R-:W-:Y:S02]  /*5d90*/  CS2R R90, SRZ ;  /* 0x00000000005a7805 */ /* 0x000fe4000001ff00 */
[----:B------:R-:W-:Y:S02]  /*5da0*/  LEA R149, R68, UR44, 0x3 ;  /* 0x0000002c44957c11 */ /* 0x000fe4000f8e18ff */
[----:B------:R-:W-:Y:S02]  /*5db0*/  CS2R R88, SRZ ;  /* 0x0000000000587805 */ /* 0x000fe4000001ff00 */
[----:B------:R-:W-:Y:S02]  /*5dc0*/  @P1 SEL R2, R0, R2, !P2 ;  /* 0x0000000200021207 */ /* 0x000fe40005000000 */
[----:B------:R-:W-:Y:S02]  /*5dd0*/  CS2R R86, SRZ ;  /* 0x0000000000567805 */ /* 0x000fe4000001ff00 */
[----:B------:R-:W-:Y:S02]  /*5de0*/  SHF.L.U32 R4, R153, 0x1f, RZ ;  /* 0x0000001f99047819 */ /* 0x000fe400000006ff */
[----:B------:R-:W-:Y:S02]  /*5df0*/  CS2R R84, SRZ ;  /* 0x0000000000547805 */ /* 0x000fe4000001ff00 */
[----:B------:R-:W-:Y:S02]  /*5e00*/  @P0 LOP3.LUT R2, R2, 0x1, RZ, 0xc0, !PT ;  /* 0x0000000102020812 */ /* 0x000fe400078ec0ff */
[----:B------:R-:W-:Y:S02]  /*5e10*/  CS2R R82, SRZ ;  /* 0x0000000000527805 */ /* 0x000fe4000001ff00 */
[----:B------:R-:W-:Y:S02]  /*5e20*/  PLOP3.LUT P5, PT, PT, PT, PT, 0x8, 0x80 ;  /* 0x000000000080781c */ /* 0x000fe40003fae170 */
[----:B------:R-:W-:Y:S02]  /*5e30*/  CS2R R80, SRZ ;  /* 0x0000000000507805 */ /* 0x000fe4000001ff00 */
[----:B------:R-:W-:Y:S01]  /*5e40*/  ISETP.NE.U32.OR P1, PT, R2, 0x1, !P0 ;  /* 0x000000010200780c */ /* 0x000fe20004725470 */
[----:B------:R-:W-:Y:S01]  /*5e50*/  IMAD R2, R68, 0x40, R69 ;  /* 0x0000004044027824 */ /* 0x000fe200078e0245 */
[----:B------:R-:W-:Y:S02]  /*5e60*/  CS2R R18, SRZ ;  /* 0x0000000000127805 */ /* 0x000fe4000001ff00 */
[----:B------:R-:W-:Y:S09]  /*5e70*/  CS2R R16, SRZ ;  /* 0x0000000000107805 */ /* 0x000ff2000001ff00 */
[----:B------:R-:W-:Y:S04]  /*5e80*/  @P1 SHF.L.U32 R0, R151, 0x1f, RZ ;  /* 0x0000001f97001819 */ /* 0x000fe800000006ff */
[----:B------:R-:W1:Y:S01]  /*5e90*/  @P1 SYNCS.PHASECHK.TRANS64.TRYWAIT P0, [UR44+0x50], R0 ;  /* 0x00005000ff0015a7 */ /* 0x000e62000800112c */
[----:B------:R2:W3:Y:S01]  /*5ea0*/  SYNCS.PHASECHK.TRANS64.TRYWAIT P4, [R149+URZ+0x90], R4 ;  /* 0x00009004950075a7 */ /* 0x0004e200080811ff */
[----:B-1----:R-:W-:Y:S01]  /*5eb0*/  @P1 PLOP3.LUT P5, PT, P0, PT, PT, 0x8, 0x80 ;  /* 0x000000000080181c */ /* 0x002fe200007ae170 */
[----:B------:R-:W-:Y:S01]  /*5ec0*/  @!UPT UIADD3 URZ, UPT, UPT, URZ, URZ, URZ ;  /* 0x000000fffffff290 */ /* 0x000fe2000fffe0ff */
[----:B--23--:R-:W-:Y:S11]  /*5ed0*/  @!P1 BRA `(.L_x_104) ;  /* 0x0000000000989947 */ /* 0x00cff60003800000 */
[----:B------:R-:W-:Y:S01]  /*5ee0*/  ISETP.NE.U32.AND P0, PT, RZ, UR58, PT ;  /* 0x0000003aff007c0c */ /* 0x000fe2000bf05070 */
[----:B------:R-:W-:Y:S01]  /*5ef0*/  BSSY B0, `(.L_x_105) ;  /* 0x0000016000007945 */ /* 0x000fe20003800000 */
[----:B------:R-:W-:Y:S02]  /*5f00*/  ISETP.NE.AND P2, PT, R72, RZ, PT ;  /* 0x000000ff4800720c */ /* 0x000fe40003f45270 */
[----:B------:R-:W-:Y:S02]  /*5f10*/  CS2R R18, SRZ ;  /* 0x0000000000127805 */ /* 0x000fe4000001ff00 */
[----:B------:R-:W-:Y:S02]  /*5f20*/  ISETP.NE.AND.EX P0, PT, RZ, UR59, PT, P0 ;  /* 0x0000003bff007c0c */ /* 0x000fe4000bf05300 */
[----:B------:R-:W-:Y:S02]  /*5f30*/  CS2R R16, SRZ ;  /* 0x0000000000107805 */ /* 0x000fe4000001ff00 */
[----:B------:R-:W-:Y:S02]  /*5f40*/  LOP3.LUT P1, RZ, R147, 0xff, RZ, 0xc0, !PT ;  /* 0x000000ff93ff7812 */ /* 0x000fe4000782c0ff */
[----:B------:R-:W-:Y:S02]  /*5f50*/  CS2R R82, SRZ ;  /* 0x0000000000527805 */ /* 0x000fe4000001ff00 */
[----:B------:R-:W-:Y:S02]  /*5f60*/  SEL R0, RZ, 0xffffffff, P2 ;  /* 0xffffffffff007807 */ /* 0x000fe40001000000 */
[----:B------:R-:W-:Y:S02]  /*5f70*/  CS2R R80, SRZ ;  /* 0x0000000000507805 */ /* 0x000fe4000001ff00 */
[----:B------:R-:W-:Y:S02]  /*5f80*/  SEL R3, RZ, 0xffffffff, P0 ;  /* 0xffffffffff037807 */ /* 0x000fe40000000000 */
[----:B------:R-:W-:Y:S02]  /*5f90*/  CS2R R86, SRZ ;  /* 0x0000000000567805 */ /* 0x000fe4000001ff00 */
[----:B------:R-:W-:Y:S02]  /*5fa0*/  CS2R R84, SRZ ;  /* 0x0000000000547805 */ /* 0x000fe4000001ff00 */
[----:B------:R-:W-:Y:S02]  /*5fb0*/  CS2R R90, SRZ ;  /* 0x00000000005a7805 */ /* 0x000fe4000001ff00 */
[----:B------:R-:W-:Y:S02]  /*5fc0*/  @P3 SEL R0, R3, R0, !P1 ;  /* 0x0000000003003207 */ /* 0x000fe40004800000 */
[----:B------:R-:W-:Y:S02]  /*5fd0*/  CS2R R88, SRZ ;  /* 0x0000000000587805 */ /* 0x000fe4000001ff00 */
[----:B------:R-:W-:Y:S04]  /*5fe0*/  LOP3.LUT R0, R0, 0x1, RZ, 0xc0, !PT ;  /* 0x0000000100007812 */ /* 0x000fe800078ec0ff */
[----:B------:R-:W-:Y:S01]  /*5ff0*/  ISETP.NE.U32.AND P0, PT, R0, 0x1, PT ;  /* 0x000000010000780c */ /* 0x000fe20003f05070 */
[----:B------:R-:W-:Y:S01]  /*6000*/  @!UPT UIADD3 URZ, UPT, UPT, URZ, URZ, URZ ;  /* 0x000000fffffff290 */ /* 0x000fe2000fffe0ff */
[----:B------:R-:W-:Y:S11]  /*6010*/  @!P5 BRA `(.L_x_106) ;  /* 0x00000000000cd947 */ /* 0x000ff60003800000 */
[----:B------:R-:W-:Y:S04]  /*6020*/  SHF.L.U32 R3, R151, 0x1f, RZ ;  /* 0x0000001f97037819 */ /* 0x000fe800000006ff */
[----:B------:R-:W1:Y:S02]  /*6030*/  SYNCS.PHASECHK.TRANS64.TRYWAIT P1, [UR44+0x50], R3 ;  /* 0x00005003ff0075a7 */ /* 0x000e64000802112c */
[----:B-1----:R-:W-:Y:S05]  /*6040*/  @!P1 BRA `(.L_x_107) ;  /* 0x0000002000009947 */ /* 0x002fea0003800000 */
.L_x_106:
[----:B------:R-:W-:Y:S05]  /*6050*/  BSYNC B0 ;  /* 0x0000000000007941 */ /* 0x000fea0003800000 */
.L_x_105:
[----:B------:R2:W3:Y:S01]  /*6060*/  @P0 LDS.128 R16, [R146+UR44+0x200] ;  /* 0x0002002c92100984 */ /* 0x0004e20008000c00 */
[----:B------:R-:W-:Y:S01]  /*6070*/  UIADD3 UR4, UPT, UPT, UR44, 0x58, URZ ;  /* 0x000000582c047890 */ /* 0x000fe2000fffe0ff */
[----:B------:R-:W-:Y:S02]  /*6080*/  LOP3.LUT R151, R151, 0x1, RZ, 0x3c, !PT ;  /* 0x0000000197977812 */ /* 0x000fe400078e3cff */
[----:B------:R2:W1:Y:S01]  /*6090*/  @P0 LDS.128 R80, [R145+0x200] ;  /* 0x0002000091500984 */ /* 0x0004620000000c00 */
[----:B------:R-:W-:Y:S03]  /*60a0*/  UPRMT UR4, UR55, 0x654, UR4 ;  /* 0x0000065437047896 */ /* 0x000fe60008000004 */
[----:B------:R2:W1:Y:S04]  /*60b0*/  @P0 LDS.128 R84, [R144+0x200] ;  /* 0x0002000090540984 */ /* 0x0004680000000c00 */
[----:B------:R2:W1:Y:S01]  /*60c0*/  @P0 LDS.128 R88, [R143+0x200] ;  /* 0x000200008f580984 */ /* 0x0004620000000c00 */
[----:B------:R-:W-:Y:S01]  /*60d0*/  @!PT LDS RZ, [RZ] ;  /* 0x00000000fffff984 */ /* 0x000fe20000000800 */
[----:B------:R-:W-:Y:S01]  /*60e0*/  @!PT LDS RZ, [RZ] ;  /* 0x00000000fffff984 */ /* 0x000fe20000000800 */
[----:B------:R-:W-:Y:S01]  /*60f0*/  @!PT LDS RZ, [RZ] ;  /* 0x00000000fffff984 */ /* 0x000fe20000000800 */
[----:B------:R-:W-:Y:S01]  /*6100*/  @!PT LDS RZ, [RZ] ;  /* 0x00000000fffff984 */ /* 0x000fe20000000800 */
[----:B------:R5:W-:Y:S06]  /*6110*/  MEMBAR.ALL.CTA ;  /* 0x0000000000007992 */ /* 0x000bec0000008000 */
[----:B-----5:R-:W5:Y:S02]  /*6120*/  FENCE.VIEW.ASYNC.S ;  /* 0x00000000000073c6 */ /* 0x020f640000000000 */
[----:B-----5:R-:W-:Y:S01]  /*6130*/  SYNCS.ARRIVE.TRANS64.RED.A1T0 RZ, [UR4], RZ ;  /* 0x000000ffffff79a7 */ /* 0x020fe20008100404 */
.L_x_104:
[----:B------:R-:W-:Y:S05]  /*6140*/  BSYNC B1 ;  /* 0x0000000000017941 */ /* 0x000fea0003800000 */
.L_x_103:
[----:B-1----:R-:W-:Y:S04]  /*6150*/  SHF.R.U32.HI R0, RZ, 0x15, R2 ;  /* 0x00000015ff007819 */ /* 0x002fe80000011602 */
[----:B------:R-:W-:Y:S01]  /*6160*/  LOP3.LUT P0, RZ, R0, 0x3, R148, 0x48, !PT ;  /* 0x0000000300ff7812 */ /* 0x000fe20007804894 */
[----:B------:R-:W-:Y:S01]  /*6170*/  @!UPT UIADD3 URZ, UPT, UPT, URZ, URZ, URZ ;  /* 0x000000fffffff290 */ /* 0x000fe2000fffe0ff */
[----:B------:R-:W-:Y:S11]  /*6180*/  @P4 BRA `(.L_x_108) ;  /* 0x0000000000084947 */ /* 0x000ff60003800000 */
[----:B------:R-:W1:Y:S02]  /*6190*/  SYNCS.PHASECHK.TRANS64.TRYWAIT P1, [R149+URZ+0x90], R4 ;  /* 0x00009004950075a7 */ /* 0x000e6400080211ff */
[----:B-1----:R-:W-:Y:S05]  /*61a0*/  @!P1 BRA `(.L_x_109) ;  /* 0x0000001c00c09947 */ /* 0x002fea0003800000 */
.L_x_108:
[----:B------:R-:W-:Y:S05]  /*61b0*/  @!P0 BRA `(.L_x_110) ;  /* 0x0000000000408947 */ /* 0x000fea0003800000 */
[----:B------:R-:W1:Y:S01]  /*61c0*/  LDCU.64 UR8, c[0x4][0x70] ;  /* 0x01000e00ff0877ac */ /* 0x000e620008000a00 */
[----:B------:R-:W-:Y:S01]  /*61d0*/  MOV R15, 0x0 ;  /* 0x00000000000f7802 */ /* 0x000fe20000000f00 */
[----:B------:R-:W-:Y:S02]  /*61e0*/  HFMA2 R12, -RZ, RZ, 0, 5.9604644775390625e-08 ;  /* 0x00000001ff0c7431 */ /* 0x000fe400000001ff */
[----:B------:R-:W-:Y:S02]  /*61f0*/  IMAD.MOV.U32 R8, RZ, RZ, 0x192 ;  /* 0x00000192ff087424 */ /* 0x000fe400078e00ff */
[----:B------:R-:W-:Y:S01]  /*6200*/  IMAD.MOV.U32 R13, RZ, RZ, RZ ;  /* 0x000000ffff0d7224 */ /* 0x000fe200078e00ff */
[----:B------:R-:W5:Y:S01]  /*6210*/  LDCU.64 UR6, c[0x4][0x78] ;  /* 0x01000f00ff0677ac */ /* 0x000f620008000a00 */
[----:B------:R-:W2:Y:S01]  /*6220*/  LDC.64 R14, c[0x4][R15] ;  /* 0x010000000f0e7b82 */ /* 0x000ea20000000a00 */
[----:B------:R-:W3:Y:S01]  /*6230*/  LDCU.64 UR4, c[0x4][0x10] ;  /* 0x01000200ff0477ac */ /* 0x000ee20008000a00 */
[----:B-1----:R-:W-:Y:S01]  /*6240*/  MOV R5, UR9 ;  /* 0x0000000900057c02 */ /* 0x002fe20008000f00 */
[----:B------:R-:W-:Y:S01]  /*6250*/  IMAD.U32 R4, RZ, RZ, UR8 ;  /* 0x00000008ff047e24 */ /* 0x000fe2000f8e00ff */
[----:B-----5:R-:W-:Y:S01]  /*6260*/  MOV R7, UR7 ;  /* 0x0000000700077c02 */ /* 0x020fe20008000f00 */
[----:B------:R-:W-:Y:S01]  /*6270*/  IMAD.U32 R6, RZ, RZ, UR6 ;  /* 0x00000006ff067e24 */ /* 0x000fe2000f8e00ff */
[----:B---3--:R-:W-:Y:S01]  /*6280*/  MOV R11, UR5 ;  /* 0x00000005000b7c02 */ /* 0x008fe20008000f00 */
[----:B------:R-:W-:Y:S02]  /*6290*/  IMAD.U32 R10, RZ, RZ, UR4 ;  /* 0x00000004ff0a7e24 */ /* 0x000fe4000f8e00ff */
[----:B------:R-:W-:Y:S07]  /*62a0*/  LEPC R20, `(.L_x_110) ;  /* 0x000000001014794e */ /* 0x000fee0000000000 */
[----:B--2-4-:R-:W-:Y:S05]  /*62b0*/  CALL.ABS.NOINC R14 ;  /* 0x000000000e007343 */ /* 0x014fea0003c00000 */
.L_x_110:
[----:B------:R-:W-:Y:S01]  /*62c0*/  LOP3.LUT P0, RZ, R142, 0x60, RZ, 0xc0, !PT ;  /* 0x000000608eff7812 */ /* 0x000fe2000780c0ff */
[----:B------:R-:W-:Y:S05]  /*62d0*/  WARPSYNC.ALL ;  /* 0x0000000000007948 */ /* 0x000fea0003800000 */
[----:B------:R-:W-:Y:S01]  /*62e0*/  R2UR UR4, R2 ;  /* 0x00000000020472ca */ /* 0x000fe200000e0000 */
[----:B---3--:R-:W-:Y:S01]  /*62f0*/  IMAD.U32 R129, R18, 0x10000, RZ ;  /* 0x0001000012817824 */ /* 0x008fe200078e00ff */
[----:B------:R-:W-:Y:S01]  /*6300*/  PRMT R71, R16, 0x8880, RZ ;  /* 0x0000888010477816 */ /* 0x000fe200000000ff */
[----:B------:R-:W-:Y:S01]  /*6310*/  IMAD.SHL.U32 R92, R90, 0x100, RZ ;  /* 0x000001005a5c7824 */ /* 0x000fe200078e00ff */
[C---:B------:R-:W-:Y:S01]  /*6320*/  SHF.L.U32 R73, R16.reuse, 0x10, RZ ;  /* 0x0000001010497819 */ /* 0x040fe200000006ff */
[----:B------:R-:W-:Y:S01]  /*6330*/  IMAD.U32 R114, R83, 0x10000, RZ ;  /* 0x0001000053727824 */ /* 0x000fe200078e00ff */
[----:B------:R-:W-:Y:S01]  /*6340*/  SHF.L.U32 R74, R16, 0x8, RZ ;  /* 0x00000008104a7819 */ /* 0x000fe200000006ff */
[----:B------:R-:W-:Y:S01]  /*6350*/  IMAD.U32 R103, R88, 0x10000, RZ ;  /* 0x0001000058677824 */ /* 0x000fe200078e00ff */
[----:B------:R-:W-:Y:S01]  /*6360*/  SHF.R.S32.HI R75, RZ, 0x18, R16 ;  /* 0x00000018ff4b7819 */ /* 0x000fe20000011410 */
[----:B------:R-:W-:Y:S01]  /*6370*/  IMAD.SHL.U32 R122, R80, 0x100, RZ ;  /* 0x00000100507a7824 */ /* 0x000fe200078e00ff */
[----:B------:R-:W-:Y:S01]  /*6380*/  PRMT R133, R17, 0x8880, RZ ;  /* 0x0000888011857816 */ /* 0x000fe200000000ff */
[----:B------:R-:W-:Y:S01]  /*6390*/  IMAD.SHL.U32 R107, R85, 0x100, RZ ;  /* 0x00000100556b7824 */ /* 0x000fe200078e00ff */
[C---:B------:R-:W-:Y:S01]  /*63a0*/  SHF.L.U32 R132, R17.reuse, 0x10, RZ ;  /* 0x0000001011847819 */ /* 0x040fe200000006ff */
[----:B------:R-:W-:Y:S01]  /*63b0*/  BSSY.RECONVERGENT B0, `(.L_x_111) ;  /* 0x0000122000007945 */ /* 0x000fe20003800200 */
[----:B------:R-:W-:Y:S02]  /*63c0*/  SHF.L.U32 R131, R17, 0x8, RZ ;  /* 0x0000000811837819 */ /* 0x000fe400000006ff */
[----:B------:R-:W-:Y:S02]  /*63d0*/  SHF.R.S32.HI R76, RZ, 0x18, R17 ;  /* 0x00000018ff4c7819 */ /* 0x000fe40000011411 */
[C---:B------:R-:W-:Y:S02]  /*63e0*/  PRMT R130, R18.reuse, 0x8880, RZ ;  /* 0x0000888012827816 */ /* 0x040fe400000000ff */
[----:B------:R-:W-:Y:S02]  /*63f0*/  SHF.L.U32 R128, R18, 0x8, RZ ;  /* 0x0000000812807819 */ /* 0x000fe400000006ff */
[----:B------:R-:W-:Y:S02]  /*6400*/  SHF.R.S32.HI R77, RZ, 0x18, R18 ;  /* 0x00000018ff4d7819 */ /* 0x000fe40000011412 */
[C---:B------:R-:W-:Y:S02]  /*6410*/  PRMT R127, R19.reuse, 0x8880, RZ ;  /* 0x00008880137f7816 */ /* 0x040fe400000000ff */
[C---:B------:R-:W-:Y:S02]  /*6420*/  SHF.L.U32 R126, R19.reuse, 0x10, RZ ;  /* 0x00000010137e7819 */ /* 0x040fe400000006ff */
[----:B------:R-:W-:Y:S02]  /*6430*/  SHF.L.U32 R125, R19, 0x8, RZ ;  /* 0x00000008137d7819 */ /* 0x000fe400000006ff */
[----:B------:R-:W-:Y:S02]  /*6440*/  SHF.R.S32.HI R78, RZ, 0x18, R19 ;  /* 0x00000018ff4e7819 */ /* 0x000fe40000011413 */
[----:B------:R-:W1:Y:S01]  /*6450*/  LDTM.x64 R4, tmem[UR4] ;  /* 0x00000004000479ee */ /* 0x000e620008340000 */
[----:B------:R-:W-:Y:S01]  /*6460*/  NOP ;  /* 0x0000000000007918 */ /* 0x000fe20000000000 */
[----:B------:R-:W-:Y:S02]  /*6470*/  IADD3 R149, PT, PT, R149, 0xb0, RZ ;  /* 0x000000b095957810 */ /* 0x000fe40007ffe0ff */
[----:B------:R-:W-:Y:S02]  /*6480*/  SHF.R.S32.HI R73, RZ, 0x18, R73 ;  /* 0x00000018ff497819 */ /* 0x000fe40000011449 */
[----:B------:R-:W-:Y:S02]  /*6490*/  LOP3.LUT R149, R149, 0xfefffff8, RZ, 0xc0, !PT ;  /* 0xfefffff895957812 */ /* 0x000fe400078ec0ff */
[C---:B------:R-:W-:Y:S02]  /*64a0*/  PRMT R94, R90.reuse, 0x8880, RZ ;  /* 0x000088805a5e7816 */ /* 0x040fe400000000ff */
[----:B-1----:R1:W-:Y:S01]  /*64b0*/  SYNCS.ARRIVE.TRANS64.RED.A1T0 RZ, [R149+URZ], RZ ;  /* 0x000000ff95ff79a7 */ /* 0x0023e200081004ff */
[----:B------:R-:W-:Y:S02]  /*64c0*/  SHF.L.U32 R93, R90, 0x10, RZ ;  /* 0x000000105a5d7819 */ /* 0x000fe400000006ff */
[----:B------:R-:W-:Y:S02]  /*64d0*/  SHF.R.S32.HI R74, RZ, 0x18, R74 ;  /* 0x00000018ff4a7819 */ /* 0x000fe4000001144a */
[C---:B------:R-:W-:Y:S02]  /*64e0*/  PRMT R124, R80.reuse, 0x8880, RZ ;  /* 0x00008880507c7816 */ /* 0x040fe400000000ff */
[----:B------:R-:W-:Y:S02]  /*64f0*/  SHF.L.U32 R123, R80, 0x10, RZ ;  /* 0x00000010507b7819 */ /* 0x000fe400000006ff */
[C---:B------:R-:W-:Y:S02]  /*6500*/  PRMT R121, R81.reuse, 0x8880, RZ ;  /* 0x0000888051797816 */ /* 0x040fe400000000ff */
[----:B------:R-:W-:Y:S02]  /*6510*/  SHF.R.S32.HI R79, RZ, 0x18, R80 ;  /* 0x00000018ff4f7819 */ /* 0x000fe40000011450 */
[----:B------:R-:W-:Y:S01]  /*6520*/  SHF.L.U32 R120, R81, 0x10, RZ ;  /* 0x0000001051787819 */ /* 0x000fe200000006ff */
[C---:B----4-:R-:W-:Y:S01]  /*6530*/  IMAD R0, R70.reuse, R4, RZ ;  /* 0x0000000446007224 */ /* 0x050fe200078e02ff */
[----:B------:R-:W-:Y:S01]  /*6540*/  SHF.R.S32.HI R4, RZ, 0x18, R132 ;  /* 0x00000018ff047819 */ /* 0x000fe20000011484 */
[C---:B------:R-:W-:Y:S01]  /*6550*/  IMAD R2, R70.reuse, R5, RZ ;  /* 0x0000000546027224 */ /* 0x040fe200078e02ff */
[----:B------:R-:W-:Y:S01]  /*6560*/  SHF.R.S32.HI R5, RZ, 0x18, R131 ;  /* 0x00000018ff057819 */ /* 0x000fe20000011483 */
[----:B------:R-:W-:Y:S01]  /*6570*/  IMAD R3, R70, R6, RZ ;  /* 0x0000000646037224 */ /* 0x000fe200078e02ff */
[----:B------:R-:W-:Y:S01]  /*6580*/  PRMT R118, R82, 0x8880, RZ ;  /* 0x0000888052767816 */ /* 0x000fe200000000ff */
[-C--:B------:R-:W-:Y:S01]  /*6590*/  IMAD R0, R71, R72.reuse, R0 ;  /* 0x0000004847007224 */ /* 0x080fe200078e0200 */
[----:B------:R-:W-:Y:S01]  /*65a0*/  SHF.R.S32.HI R80, RZ, 0x18, R81 ;  /* 0x00000018ff507819 */ /* 0x000fe20000011451 */
[----:B------:R-:W-:Y:S01]  /*65b0*/  IMAD R7, R70, R7, RZ ;  /* 0x0000000746077224 */ /* 0x000fe200078e02ff */
[----:B------:R-:W-:Y:S01]  /*65c0*/  SHF.L.U32 R117, R82, 0x10, RZ ;  /* 0x0000001052757819 */ /* 0x000fe200000006ff */
[-C--:B------:R-:W-:Y:S01]  /*65d0*/  IMAD R2, R73, R72.reuse, R2 ;  /* 0x0000004849027224 */ /* 0x080fe200078e0202 */
[----:B------:R-:W-:Y:S01]  /*65e0*/  PRMT R115, R83, 0x8880, RZ ;  /* 0x0000888053737816 */ /* 0x000fe200000000ff */
[-C--:B------:R-:W-:Y:S01]  /*65f0*/  IMAD R3, R74, R72.reuse, R3 ;  /* 0x000000484a037224 */ /* 0x080fe200078e0203 */
[----:B------:R-:W-:Y:S01]  /*6600*/  SHF.R.S32.HI R74, RZ, 0x18, R90 ;  /* 0x00000018ff4a7819 */ /* 0x000fe2000001145a */
[----:B------:R-:W-:Y:S01]  /*6610*/  IMAD R7, R75, R72, R7 ;  /* 0x000000484b077224 */ /* 0x000fe200078e0207 */
[----:B------:R-:W-:Y:S01]  /*6620*/  PRMT R112, R84, 0x8880, RZ ;  /* 0x0000888054707816 */ /* 0x000fe200000000ff */
[----:B------:R-:W-:Y:S01]  /*6630*/  IMAD R8, R70, R8, RZ ;  /* 0x0000000846087224 */ /* 0x000fe200078e02ff */
[----:B------:R-:W-:Y:S01]  /*6640*/  SHF.L.U32 R111, R84, 0x10, RZ ;  /* 0x00000010546f7819 */ /* 0x000fe200000006ff */
[C---:B------:R-:W-:Y:S01]  /*6650*/  IMAD R9, R70.reuse, R9, RZ ;  /* 0x0000000946097224 */ /* 0x040fe200078e02ff */
[----:B------:R-:W-:Y:S01]  /*6660*/  I2IP.S8.S32.SAT R90, R7, R3, RZ ;  /* 0x00000003075a7239 */ /* 0x000fe200000014ff */
[C---:B------:R-:W-:Y:S01]  /*6670*/  IMAD R10, R70.reuse, R10, RZ ;  /* 0x0000000a460a7224 */ /* 0x040fe200078e02ff */
[----:B------:R-:W-:Y:S01]  /*6680*/  MOV R3, R133 ;  /* 0x0000008500037202 */ /* 0x000fe20000000f00 */
[C---:B------:R-:W-:Y:S01]  /*6690*/  IMAD R11, R70.reuse, R11, RZ ;  /* 0x0000000b460b7224 */ /* 0x040fe200078e02ff */
[C---:B------:R-:W-:Y:S01]  /*66a0*/  PRMT R109, R85.reuse, 0x8880, RZ ;  /* 0x00008880556d7816 */ /* 0x040fe200000000ff */
[----:B------:R-:W-:Y:S01]  /*66b0*/  IMAD R6, R70, R19, RZ ;  /* 0x0000001346067224 */ /* 0x000fe200078e02ff */
[----:B------:R-:W-:Y:S01]  /*66c0*/  SHF.L.U32 R108, R85, 0x10, RZ ;  /* 0x00000010556c7819 */ /* 0x000fe200000006ff */
[----:B------:R-:W-:Y:S01]  /*66d0*/  IMAD R8, R3, R72, R8 ;  /* 0x0000004803087224 */ /* 0x000fe200078e0208 */
[----:B------:R-:W-:Y:S01]  /*66e0*/  MOV R3, R130 ;  /* 0x0000008200037202 */ /* 0x000fe20000000f00 */
[----:B------:R-:W-:Y:S01]  /*66f0*/  IMAD R9, R4, R72, R9 ;  /* 0x0000004804097224 */ /* 0x000fe200078e0209 */
[----:B------:R-:W-:Y:S01]  /*6700*/  SHF.R.S32.HI R4, RZ, 0x18, R129 ;  /* 0x00000018ff047819 */ /* 0x000fe20000011481 */
[----:B------:R-:W-:Y:S01]  /*6710*/  IMAD R19, R70, R24, RZ ;  /* 0x0000001846137224 */ /* 0x000fe200078e02ff */
[----:B------:R-:W-:Y:S01]  /*6720*/  PRMT R106, R86, 0x8880, RZ ;  /* 0x00008880566a7816 */ /* 0x000fe200000000ff */
[----:B------:R-:W-:Y:S01]  /*6730*/  IMAD R10, R5, R72, R10 ;  /* 0x00000048050a7224 */ /* 0x000fe200078e020a */
[----:B------:R-:W-:Y:S01]  /*6740*/  SHF.R.S32.HI R5, RZ, 0x18, R128 ;  /* 0x00000018ff057819 */ /* 0x000fe20000011480 */
[----:B------:R-:W-:Y:S01]  /*6750*/  IMAD R12, R70, R12, RZ ;  /* 0x0000000c460c7224 */ /* 0x000fe200078e02ff */
[----:B------:R-:W-:Y:S01]  /*6760*/  SHF.L.U32 R104, R86, 0x10, RZ ;  /* 0x0000001056687819 */ /* 0x000fe200000006ff */
[C---:B------:R-:W-:Y:S01]  /*6770*/  IMAD R24, R70.reuse, R29, RZ ;  /* 0x0000001d46187224 */ /* 0x040fe200078e02ff */
[C---:B------:R-:W-:Y:S01]  /*6780*/  PRMT R100, R87.reuse, 0x8880, RZ ;  /* 0x0000888057647816 */ /* 0x040fe200000000ff */
[----:B------:R-:W-:Y:S01]  /*6790*/  IMAD R29, R70, R34, RZ ;  /* 0x00000022461d7224 */ /* 0x000fe200078e02ff */
[----:B------:R-:W-:Y:S01]  /*67a0*/  SHF.L.U32 R99, R87, 0x10, RZ ;  /* 0x0000001057637819 */ /* 0x000fe200000006ff */
[----:B------:R-:W-:Y:S01]  /*67b0*/  IMAD R11, R76, R72, R11 ;  /* 0x000000484c0b7224 */ /* 0x000fe200078e020b */
[----:B------:R-:W-:Y:S01]  /*67c0*/  PRMT R105, R88, 0x8880, RZ ;  /* 0x0000888058697816 */ /* 0x000fe200000000ff */
[C---:B------:R-:W-:Y:S01]  /*67d0*/  IMAD R13, R70.reuse, R13, RZ ;  /* 0x0000000d460d7224 */ /* 0x040fe200078e02ff */
[----:B------:R-:W-:Y:S01]  /*67e0*/  PRMT R97, R89, 0x8880, RZ ;  /* 0x0000888059617816 */ /* 0x000fe200000000ff */
[C---:B------:R-:W-:Y:S01]  /*67f0*/  IMAD R34, R70.reuse, R39, RZ ;  /* 0x0000002746227224 */ /* 0x040fe200078e02ff */
[----:B------:R-:W-:Y:S01]  /*6800*/  I2IP.S8.S32.SAT R11, R11, R10, RZ ;  /* 0x0000000a0b0b7239 */ /* 0x000fe200000014ff */
[C---:B------:R-:W-:Y:S01]  /*6810*/  IMAD R39, R70.reuse, R44, RZ ;  /* 0x0000002c46277224 */ /* 0x040fe200078e02ff */
[----:B------:R-:W-:Y:S01]  /*6820*/  SHF.R.S32.HI R71, RZ, 0x18, R88 ;  /* 0x00000018ff477819 */ /* 0x000fe20000011458 */
[C---:B------:R-:W-:Y:S01]  /*6830*/  IMAD R14, R70.reuse, R14, RZ ;  /* 0x0000000e460e7224 */ /* 0x040fe200078e02ff */
[----:B------:R-:W-:Y:S01]  /*6840*/  SHF.L.U32 R96, R89, 0x10, RZ ;  /* 0x0000001059607819 */ /* 0x000fe200000006ff */
[----:B------:R-:W-:Y:S01]  /*6850*/  IMAD R12, R3, R72, R12 ;  /* 0x00000048030c7224 */ /* 0x000fe200078e020c */
[----:B------:R-:W-:Y:S01]  /*6860*/  SHF.R.S32.HI R73, RZ, 0x18, R89 ;  /* 0x00000018ff497819 */ /* 0x000fe20000011459 */
[C---:B------:R-:W-:Y:S01]  /*6870*/  IMAD R44, R70.reuse, R49, RZ ;  /* 0x00000031462c7224 */ /* 0x040fe200078e02ff */
[----:B------:R-:W-:Y:S01]  /*6880*/  SHF.R.S32.HI R75, RZ, 0x18, R91 ;  /* 0x00000018ff4b7819 */ /* 0x000fe2000001145b */
[C---:B------:R-:W-:Y:S01]  /*6890*/  IMAD R49, R70.reuse, R54, RZ ;  /* 0x0000003646317224 */ /* 0x040fe200078e02ff */
[----:B------:R-:W-:Y:S01]  /*68a0*/  SHF.L.U32 R119, R81, 0x8, RZ ;  /* 0x0000000851777819 */ /* 0x000fe200000006ff */
[----:B------:R-:W-:Y:S01]  /*68b0*/  IMAD R15, R70, R15, RZ ;  /* 0x0000000f460f7224 */ /* 0x000fe200078e02ff */
[----:B------:R-:W-:Y:S01]  /*68c0*/  SHF.R.S32.HI R81, RZ, 0x18, R82 ;  /* 0x00000018ff517819 */ /* 0x000fe20000011452 */
[----:B------:R-:W-:Y:S01]  /*68d0*/  IMAD R13, R4, R72, R13 ;  /* 0x00000048040d7224 */ /* 0x000fe200078e020d */
[----:B------:R-:W-:Y:S01]  /*68e0*/  SHF.L.U32 R116, R82, 0x8, RZ ;  /* 0x0000000852747819 */ /* 0x000fe200000006ff */
[C---:B------:R-:W-:Y:S01]  /*68f0*/  IMAD R7, R70.reuse, R20, RZ ;  /* 0x0000001446077224 */ /* 0x040fe200078e02ff */
[----:B------:R-:W-:Y:S01]  /*6900*/  SHF.R.S32.HI R82, RZ, 0x18, R83 ;  /* 0x00000018ff527819 */ /* 0x000fe20000011453 */
[C---:B------:R-:W-:Y:S01]  /*6910*/  IMAD R54, R70.reuse, R59, RZ ;  /* 0x0000003b46367224 */ /* 0x040fe200078e02ff */
[----:B------:R-:W-:Y:S01]  /*6920*/  SHF.L.U32 R113, R83, 0x8, RZ ;  /* 0x0000000853717819 */ /* 0x000fe200000006ff */
[C---:B------:R-:W-:Y:S01]  /*6930*/  IMAD R20, R70.reuse, R25, RZ ;  /* 0x0000001946147224 */ /* 0x040fe200078e02ff */
[----:B------:R-:W-:Y:S01]  /*6940*/  SHF.R.S32.HI R83, RZ, 0x18, R84 ;  /* 0x00000018ff537819 */ /* 0x000fe20000011454 */
[----:B------:R-:W-:Y:S01]  /*6950*/  IMAD R59, R70, R64, RZ ;  /* 0x00000040463b7224 */ /* 0x000fe200078e02ff */
[----:B------:R-:W-:Y:S01]  /*6960*/  I2IP.S8.S32.SAT R64, R2, R0, R90 ;  /* 0x0000000002407239 */ /* 0x000fe2000000145a */
[----:B------:R-:W-:Y:S01]  /*6970*/  IMAD R14, R5, R72, R14 ;  /* 0x00000048050e7224 */ /* 0x000fe200078e020e */
[----:B------:R-:W-:Y:S01]  /*6980*/  SHF.R.S32.HI R0, RZ, 0x18, R126 ;  /* 0x00000018ff007819 */ /* 0x000fe2000001147e */
[C---:B------:R-:W-:Y:S01]  /*6990*/  IMAD R3, R70.reuse, R16, RZ ;  /* 0x0000001046037224 */ /* 0x040fe200078e02ff */
[----:B------:R-:W-:Y:S01]  /*69a0*/  SHF.R.S32.HI R2, RZ, 0x18, R125 ;  /* 0x00000018ff027819 */ /* 0x000fe2000001147d */
[----:B------:R-:W-:Y:S01]  /*69b0*/  IMAD R25, R70, R30, RZ ;  /* 0x0000001e46197224 */ /* 0x000fe200078e02ff */
[----:B------:R-:W-:Y:S01]  /*69c0*/  SHF.L.U32 R110, R84, 0x8, RZ ;  /* 0x00000008546e7819 */ /* 0x000fe200000006ff */
[----:B------:R-:W-:Y:S01]  /*69d0*/  IMAD.MOV.U32 R10, RZ, RZ, R127 ;  /* 0x000000ffff0a7224 */ /* 0x000fe200078e007f */
[----:B------:R-:W-:Y:S01]  /*69e0*/  SHF.R.S32.HI R84, RZ, 0x18, R85 ;  /* 0x00000018ff547819 */ /* 0x000fe20000011455 */
[----:B------:R-:W-:Y:S01]  /*69f0*/  IMAD R30, R70, R35, RZ ;  /* 0x00000023461e7224 */ /* 0x000fe200078e02ff */
[----:B------:R-:W-:Y:S01]  /*6a00*/  SHF.R.S32.HI R85, RZ, 0x18, R86 ;  /* 0x00000018ff557819 */ /* 0x000fe20000011456 */
[----:B------:R-:W-:Y:S01]  /*6a10*/  IMAD R15, R77, R72, R15 ;  /* 0x000000484d0f7224 */ /* 0x000fe200078e020f */
[----:B------:R-:W-:Y:S01]  /*6a20*/  SHF.L.U32 R101, R86, 0x8, RZ ;  /* 0x0000000856657819 */ /* 0x000fe200000006ff */
[C---:B------:R-:W-:Y:S01]  /*6a30*/  IMAD R4, R70.reuse, R17, RZ ;  /* 0x0000001146047224 */ /* 0x040fe200078e02ff */
[----:B------:R-:W-:Y:S01]  /*6a40*/  SHF.R.S32.HI R86, RZ, 0x18, R87 ;  /* 0x00000018ff567819 */ /* 0x000fe20000011457 */
[C---:B------:R-:W-:Y:S01]  /*6a50*/  IMAD R35, R70.reuse, R40, RZ ;  /* 0x0000002846237224 */ /* 0x040fe200078e02ff */
[----:B------:R-:W-:Y:S01]  /*6a60*/  I2IP.S8.S32.SAT R14, R15, R14, RZ ;  /* 0x0000000e0f0e7239 */ /* 0x000fe200000014ff */
[C---:B------:R-:W-:Y:S01]  /*6a70*/  IMAD R40, R70.reuse, R45, RZ ;  /* 0x0000002d46287224 */ /* 0x040fe200078e02ff */
[----:B------:R-:W-:Y:S01]  /*6a80*/  SHF.L.U32 R98, R87, 0x8, RZ ;  /* 0x0000000857627819 */ /* 0x000fe200000006ff */
[----:B------:R-:W-:Y:S01]  /*6a90*/  IMAD R5, R70, R18, RZ ;  /* 0x0000001246057224 */ /* 0x000fe200078e02ff */
[----:B------:R-:W-:Y:S01]  /*6aa0*/  SHF.L.U32 R102, R88, 0x8, RZ ;  /* 0x0000000858667819 */ /* 0x000fe200000006ff */
[----:B------:R-:W-:Y:S01]  /*6ab0*/  IMAD R45, R70, R50, RZ ;  /* 0x00000032462d7224 */ /* 0x000fe200078e02ff */
[----:B------:R-:W-:Y:S01]  /*6ac0*/  SHF.L.U32 R88, R91, 0x10, RZ ;  /* 0x000000105b587819 */ /* 0x000fe200000006ff */
[----:B------:R-:W-:Y:S01]  /*6ad0*/  IMAD R3, R10, R72, R3 ;  /* 0x000000480a037224 */ /* 0x000fe200078e0203 */
[----:B------:R-:W-:Y:S01]  /*6ae0*/  SHF.L.U32 R95, R89, 0x8, RZ ;  /* 0x00000008595f7819 */ /* 0x000fe200000006ff */
[C---:B------:R-:W-:Y:S01]  /*6af0*/  IMAD R50, R70.reuse, R55, RZ ;  /* 0x0000003746327224 */ /* 0x040fe200078e02ff */
[C---:B------:R-:W-:Y:S01]  /*6b00*/  PRMT R89, R91.reuse, 0x8880, RZ ;  /* 0x000088805b597816 */ /* 0x040fe200000000ff */
[----:B------:R-:W-:Y:S01]  /*6b10*/  IMAD R55, R70, R60, RZ ;  /* 0x0000003c46377224 */ /* 0x000fe200078e02ff */
[----:B------:R-:W-:Y:S01]  /*6b20*/  SHF.L.U32 R87, R91, 0x8, RZ ;  /* 0x000000085b577819 */ /* 0x000fe200000006ff */
[----:B------:R-:W-:Y:S01]  /*6b30*/  IMAD R4, R0, R72, R4 ;  /* 0x0000004800047224 */ /* 0x000fe200078e0204 */
[----:B------:R-:W-:Y:S01]  /*6b40*/  MOV R0, R124 ;  /* 0x0000007c00007202 */ /* 0x000fe20000000f00 */
[----:B------:R-:W-:Y:S01]  /*6b50*/  IMAD R60, R70, R65, RZ ;  /* 0x00000041463c7224 */ /* 0x000fe200078e02ff */
[----:B------:R-:W-:Y:S01]  /*6b60*/  I2IP.S8.S32.SAT R65, R9, R8, R11 ;  /* 0x0000000809417239 */ /* 0x000fe2000000140b */
[-C--:B------:R-:W-:Y:S01]  /*6b70*/  IMAD R5, R2, R72.reuse, R5 ;  /* 0x0000004802057224 */ /* 0x080fe200078e0205 */
[----:B------:R-:W-:Y:S01]  /*6b80*/  SHF.R.S32.HI R8, RZ, 0x18, R123 ;  /* 0x00000018ff087819 */ /* 0x000fe2000001147b */
[----:B------:R-:W-:Y:S01]  /*6b90*/  IMAD R16, R70, R21, RZ ;  /* 0x0000001546107224 */ /* 0x000fe200078e02ff */
[----:B------:R-:W-:Y:S01]  /*6ba0*/  SHF.R.S32.HI R2, RZ, 0x18, R120 ;  /* 0x00000018ff027819 */ /* 0x000fe20000011478 */
[----:B------:R-:W-:Y:S01]  /*6bb0*/  IMAD R6, R78, R72, R6 ;  /* 0x000000484e067224 */ /* 0x000fe200078e0206 */
[----:B------:R-:W-:Y:S01]  /*6bc0*/  SHF.R.S32.HI R9, RZ, 0x18, R122 ;  /* 0x00000018ff097819 */ /* 0x000fe2000001147a */
[----:B------:R-:W-:Y:S01]  /*6bd0*/  IMAD R17, R70, R22, RZ ;  /* 0x0000001646117224 */ /* 0x000fe200078e02ff */
[----:B------:R-:W-:Y:S01]  /*6be0*/  IADD3 R68, PT, PT, R68, 0x1, RZ ;  /* 0x0000000144447810 */ /* 0x000fe20007ffe0ff */
[-C--:B------:R-:W-:Y:S01]  /*6bf0*/  IMAD R7, R0, R72.reuse, R7 ;  /* 0x0000004800077224 */ /* 0x080fe200078e0207 */
[----:B------:R-:W-:Y:S01]  /*6c00*/  I2IP.S8.S32.SAT R5, R6, R5, RZ ;  /* 0x0000000506057239 */ /* 0x000fe200000014ff */
[----:B------:R-:W-:Y:S01]  /*6c10*/  IMAD R18, R70, R23, RZ ;  /* 0x0000001746127224 */ /* 0x000fe200078e02ff */
[----:B------:R-:W-:Y:S01]  /*6c20*/  MOV R0, R121 ;  /* 0x0000007900007202 */ /* 0x000fe20000000f00 */
[-C--:B------:R-:W-:Y:S01]  /*6c30*/  IMAD R16, R8, R72.reuse, R16 ;  /* 0x0000004808107224 */ /* 0x080fe200078e0210 */
[----:B------:R-:W-:Y:S01]  /*6c40*/  SHF.R.S32.HI R8, RZ, 0x18, R119 ;  /* 0x00000018ff087819 */ /* 0x000fe20000011477 */
[-C--:B------:R-:W-:Y:S02]  /*6c50*/  IMAD R17, R9, R72.reuse, R17 ;  /* 0x0000004809117224 */ /* 0x080fe400078e0211 */
[----:B------:R-:W-:Y:S02]  /*6c60*/  IMAD R18, R79, R72, R18 ;  /* 0x000000484f127224 */ /* 0x000fe400078e0212 */
[----:B------:R-:W-:Y:S02]  /*6c70*/  IMAD R21, R70, R26, RZ ;  /* 0x0000001a46157224 */ /* 0x000fe400078e02ff */
[----:B------:R-:W-:Y:S01]  /*6c80*/  IMAD R19, R0, R72, R19 ;  /* 0x0000004800137224 */ /* 0x000fe200078e0213 */
[----:B------:R-:W-:Y:S01]  /*6c90*/  I2IP.S8.S32.SAT R17, R18, R17, RZ ;  /* 0x0000001112117239 */ /* 0x000fe200000014ff */
[----:B------:R-:W-:Y:S01]  /*6ca0*/  IMAD R22, R70, R27, RZ ;  /* 0x0000001b46167224 */ /* 0x000fe200078e02ff */
[----:B------:R-:W-:Y:S01]  /*6cb0*/  MOV R0, R118 ;  /* 0x0000007600007202 */ /* 0x000fe20000000f00 */
[----:B------:R-:W-:Y:S01]  /*6cc0*/  IMAD R20, R2, R72, R20 ;  /* 0x0000004802147224 */ /* 0x000fe200078e0214 */
[----:B------:R-:W-:Y:S01]  /*6cd0*/  I2IP.S8.S32.SAT R16, R16, R7, R17 ;  /* 0x0000000710107239 */ /* 0x000fe20000001411 */
[----:B------:R-:W-:Y:S01]  /*6ce0*/  IMAD R23, R70, R28, RZ ;  /* 0x0000001c46177224 */ /* 0x000fe200078e02ff */
[----:B------:R-:W-:Y:S01]  /*6cf0*/  SHF.R.S32.HI R2, RZ, 0x18, R117 ;  /* 0x00000018ff027819 */ /* 0x000fe20000011475 */
[----:B------:R-:W-:Y:S02]  /*6d00*/  IMAD R21, R8, R72, R21 ;  /* 0x0000004808157224 */ /* 0x000fe400078e0215 */
[----:B------:R-:W-:Y:S02]  /*6d10*/  IMAD R27, R70, R32, RZ ;  /* 0x00000020461b7224 */ /* 0x000fe400078e02ff */
[----:B------:R-:W-:Y:S02]  /*6d20*/  IMAD R22, R80, R72, R22 ;  /* 0x0000004850167224 */ /* 0x000fe400078e0216 */
[C---:B------:R-:W-:Y:S02]  /*6d30*/  IMAD R32, R70.reuse, R37, RZ ;  /* 0x0000002546207224 */ /* 0x040fe400078e02ff */
[----:B------:R-:W-:Y:S01]  /*6d40*/  IMAD R37, R70, R42, RZ ;  /* 0x0000002a46257224 */ /* 0x000fe200078e02ff */
[----:B------:R-:W-:Y:S01]  /*6d50*/  I2IP.S8.S32.SAT R17, R22, R21, RZ ;  /* 0x0000001516117239 */ /* 0x000fe200000014ff */
[----:B------:R-:W-:Y:S01]  /*6d60*/  IMAD R23, R0, R72, R23 ;  /* 0x0000004800177224 */ /* 0x000fe200078e0217 */
[----:B------:R-:W-:Y:S01]  /*6d70*/  SHF.R.S32.HI R0, RZ, 0x18, R116 ;  /* 0x00000018ff007819 */ /* 0x000fe20000011474 */
[----:B------:R-:W-:Y:S01]  /*6d80*/  IMAD R42, R70, R47, RZ ;  /* 0x0000002f462a7224 */ /* 0x000fe200078e02ff */
[----:B------:R-:W-:Y:S01]  /*6d90*/  I2IP.S8.S32.SAT R17, R20, R19, R17 ;  /* 0x0000001314117239 */ /* 0x000fe20000001411 */
[C---:B------:R-:W-:Y:S02]  /*6da0*/  IMAD R47, R70.reuse, R52, RZ ;  /* 0x00000034462f7224 */ /* 0x040fe400078e02ff */
[C---:B------:R-:W-:Y:S02]  /*6db0*/  IMAD R52, R70.reuse, R57, RZ ;  /* 0x0000003946347224 */ /* 0x040fe400078e02ff */
[C---:B------:R-:W-:Y:S02]  /*6dc0*/  IMAD R26, R70.reuse, R31, RZ ;  /* 0x0000001f461a7224 */ /* 0x040fe400078e02ff */
[----:B------:R-:W-:Y:S02]  /*6dd0*/  IMAD R57, R70, R62, RZ ;  /* 0x0000003e46397224 */ /* 0x000fe400078e02ff */
[-C--:B------:R-:W-:Y:S01]  /*6de0*/  IMAD R24, R2, R72.reuse, R24 ;  /* 0x0000004802187224 */ /* 0x080fe200078e0218 */
[----:B------:R-:W-:Y:S01]  /*6df0*/  MOV R2, R115 ;  /* 0x0000007300027202 */ /* 0x000fe20000000f00 */
[----:B------:R-:W-:Y:S01]  /*6e00*/  IMAD R62, R70, R67, RZ ;  /* 0x00000043463e7224 */ /* 0x000fe200078e02ff */
[----:B------:R-:W-:Y:S01]  /*6e10*/  I2IP.S8.S32.SAT R67, R4, R3, R5 ;  /* 0x0000000304437239 */ /* 0x000fe20000001405 */
[-C--:B------:R-:W-:Y:S01]  /*6e20*/  IMAD R25, R0, R72.reuse, R25 ;  /* 0x0000004800197224 */ /* 0x080fe200078e0219 */
[----:B------:R-:W-:Y:S01]  /*6e30*/  SHF.R.S32.HI R3, RZ, 0x18, R114 ;  /* 0x00000018ff037819 */ /* 0x000fe20000011472 */
[----:B------:R-:W-:Y:S01]  /*6e40*/  IMAD R28, R70, R33, RZ ;  /* 0x00000021461c7224 */ /* 0x000fe200078e02ff */
[----:B------:R-:W-:Y:S01]  /*6e50*/  SHF.R.S32.HI R4, RZ, 0x18, R113 ;  /* 0x00000018ff047819 */ /* 0x000fe20000011471 */
[-C--:B------:R-:W-:Y:S02]  /*6e60*/  IMAD R26, R81, R72.reuse, R26 ;  /* 0x00000048511a7224 */ /* 0x080fe400078e021a */
[-C--:B------:R-:W-:Y:S01]  /*6e70*/  IMAD R27, R2, R72.reuse, R27 ;  /* 0x00000048021b7224 */ /* 0x080fe200078e021b */
[----:B------:R-:W-:Y:S01]  /*6e80*/  SHF.R.S32.HI R2, RZ, 0x18, R111 ;  /* 0x00000018ff027819 */ /* 0x000fe2000001146f */
[----:B------:R-:W-:Y:S01]  /*6e90*/  IMAD R28, R3, R72, R28 ;  /* 0x00000048031c7224 */ /* 0x000fe200078e021c */
[----:B------:R-:W-:Y:S01]  /*6ea0*/  I2IP.S8.S32.SAT R18, R26, R25, RZ ;  /* 0x000000191a127239 */ /* 0x000fe200000014ff */
[----:B------:R-:W-:Y:S01]  /*6eb0*/  IMAD R31, R70, R36, RZ ;  /* 0x00000024461f7224 */ /* 0x000fe200078e02ff */
[----:B------:R-:W-:Y:S01]  /*6ec0*/  SHF.R.S32.HI R3, RZ, 0x18, R108 ;  /* 0x00000018ff037819 */ /* 0x000fe2000001146c */
[-C--:B------:R-:W-:Y:S01]  /*6ed0*/  IMAD R29, R4, R72.reuse, R29 ;  /* 0x00000048041d7224 */ /* 0x080fe200078e021d */
[----:B------:R-:W-:Y:S01]  /*6ee0*/  I2IP.S8.S32.SAT R18, R24, R23, R18 ;  /* 0x0000001718127239 */ /* 0x000fe20000001412 */
[----:B------:R-:W-:Y:S01]  /*6ef0*/  IMAD.MOV.U32 R0, RZ, RZ, R112 ;  /* 0x000000ffff007224 */ /* 0x000fe200078e0070 */
[----:B------:R-:W-:Y:S01]  /*6f00*/  SHF.R.S32.HI R4, RZ, 0x18, R107 ;  /* 0x00000018ff047819 */ /* 0x000fe2000001146b */
[-C--:B------:R-:W-:Y:S02]  /*6f10*/  IMAD R30, R82, R72.reuse, R30 ;  /* 0x00000048521e7224 */ /* 0x080fe400078e021e */
[----:B------:R-:W-:Y:S01]  /*6f20*/  IMAD R31, R0, R72, R31 ;  /* 0x00000048001f7224 */ /* 0x000fe200078e021f */
[----:B------:R-:W-:Y:S01]  /*6f30*/  SHF.R.S32.HI R0, RZ, 0x18, R110 ;  /* 0x00000018ff007819 */ /* 0x000fe2000001146e */
[----:B------:R-:W-:Y:S01]  /*6f40*/  IMAD R33, R70, R38, RZ ;  /* 0x0000002646217224 */ /* 0x000fe200078e02ff */
[----:B------:R-:W-:Y:S01]  /*6f50*/  I2IP.S8.S32.SAT R19, R30, R29, RZ ;  /* 0x0000001d1e137239 */ /* 0x000fe200000014ff */
[-C--:B------:R-:W-:Y:S01]  /*6f60*/  IMAD R32, R2, R72.reuse, R32 ;  /* 0x0000004802207224 */ /* 0x080fe200078e0220 */
[----:B------:R-:W-:Y:S01]  /*6f70*/  MOV R2, R109 ;  /* 0x0000006d00027202 */ /* 0x000fe20000000f00 */
[----:B------:R-:W-:Y:S01]  /*6f80*/  IMAD R33, R0, R72, R33 ;  /* 0x0000004800217224 */ /* 0x000fe200078e0221 */
[----:B------:R-:W-:Y:S01]  /*6f90*/  I2IP.S8.S32.SAT R19, R28, R27, R19 ;  /* 0x0000001b1c137239 */ /* 0x000fe20000001413 */
[----:B------:R-:W-:Y:S01]  /*6fa0*/  IMAD R36, R70, R41, RZ ;  /* 0x0000002946247224 */ /* 0x000fe200078e02ff */
[----:B------:R-:W-:Y:S01]  /*6fb0*/  MOV R0, R106 ;  /* 0x0000006a00007202 */ /* 0x000fe20000000f00 */
[-C--:B------:R-:W-:Y:S02]  /*6fc0*/  IMAD R34, R83, R72.reuse, R34 ;  /* 0x0000004853227224 */ /* 0x080fe400078e0222 */
[-C--:B------:R-:W-:Y:S01]  /*6fd0*/  IMAD R35, R2, R72.reuse, R35 ;  /* 0x0000004802237224 */ /* 0x080fe200078e0223 */
[----:B------:R-:W-:Y:S01]  /*6fe0*/  SHF.R.S32.HI R2, RZ, 0x18, R104 ;  /* 0x00000018ff027819 */ /* 0x000fe20000011468 */
[----:B------:R-:W-:Y:S01]  /*6ff0*/  IMAD R38, R70, R43, RZ ;  /* 0x0000002b46267224 */ /* 0x000fe200078e02ff */
[----:B------:R-:W-:Y:S01]  /*7000*/  I2IP.S8.S32.SAT R33, R34, R33, RZ ;  /* 0x0000002122217239 */ /* 0x000fe200000014ff */
[-C--:B------:R-:W-:Y:S01]  /*7010*/  IMAD R36, R3, R72.reuse, R36 ;  /* 0x0000004803247224 */ /* 0x080fe200078e0224 */
[----:B------:R-:W-:Y:S01]  /*7020*/  SHF.R.S32.HI R3, RZ, 0x18, R99 ;  /* 0x00000018ff037819 */ /* 0x000fe20000011463 */
[-C--:B------:R-:W-:Y:S01]  /*7030*/  IMAD R37, R4, R72.reuse, R37 ;  /* 0x0000004804257224 */ /* 0x080fe200078e0225 */
[----:B------:R-:W-:Y:S01]  /*7040*/  I2IP.S8.S32.SAT R32, R32, R31, R33 ;  /* 0x0000001f20207239 */ /* 0x000fe20000001421 */
[-C--:B------:R-:W-:Y:S01]  /*7050*/  IMAD R38, R84, R72.reuse, R38 ;  /* 0x0000004854267224 */ /* 0x080fe200078e0226 */
[----:B------:R-:W-:Y:S01]  /*7060*/  SHF.R.S32.HI R4, RZ, 0x18, R98 ;  /* 0x00000018ff047819 */ /* 0x000fe20000011462 */
[----:B------:R-:W-:Y:S01]  /*7070*/  IMAD R39, R0, R72, R39 ;  /* 0x0000004800277224 */ /* 0x000fe200078e0227 */
[----:B------:R-:W-:Y:S01]  /*7080*/  SHF.R.S32.HI R0, RZ, 0x18, R101 ;  /* 0x00000018ff007819 */ /* 0x000fe20000011465 */
[----:B------:R-:W-:Y:S01]  /*7090*/  IMAD R41, R70, R46, RZ ;  /* 0x0000002e46297224 */ /* 0x000fe200078e02ff */
[----:B------:R-:W-:Y:S01]  /*70a0*/  I2IP.S8.S32.SAT R37, R38, R37, RZ ;  /* 0x0000002526257239 */ /* 0x000fe200000014ff */
[----:B------:R-:W-:Y:S01]  /*70b0*/  IMAD R40, R2, R72, R40 ;  /* 0x0000004802287224 */ /* 0x000fe200078e0228 */
[----:B------:R-:W-:Y:S01]  /*70c0*/  MOV R2, R100 ;  /* 0x0000006400027202 */ /* 0x000fe20000000f00 */
[----:B------:R-:W-:Y:S01]  /*70d0*/  IMAD R43, R70, R48, RZ ;  /* 0x00000030462b7224 */ /* 0x000fe200078e02ff */
[----:B------:R-:W-:Y:S01]  /*70e0*/  I2IP.S8.S32.SAT R33, R36, R35, R37 ;  /* 0x0000002324217239 */ /* 0x000fe20000001425 */
[-C--:B------:R-:W-:Y:S01]  /*70f0*/  IMAD R41, R0, R72.reuse, R41 ;  /* 0x0000004800297224 */ /* 0x080fe200078e0229 */
        /* <DEDUP_REMOVED lines=10> */
[----:B------:R-:W-:Y:S01]  /*71a0*/  IMAD R48, R70, R53, RZ ;  /* 0x0000003546307224 */ /* 0x000fe200078e02ff */
[----:B------:R-:W-:Y:S01]  /*71b0*/  SHF.R.S32.HI R4, RZ, 0x18, R87 ;  /* 0x00000018ff047819 */ /* 0x000fe20000011457 */
[-C--:B------:R-:W-:Y:S02]  /*71c0*/  IMAD R46, R86, R72.reuse, R46 ;  /* 0x00000048562e7224 */ /* 0x080fe400078e022e */
[-C--:B------:R-:W-:Y:S02]  /*71d0*/  IMAD R47, R0, R72.reuse, R47 ;  /* 0x00000048002f7224 */ /* 0x080fe400078e022f */
[----:B------:R-:W-:Y:S01]  /*71e0*/  IMAD R48, R2, R72, R48 ;  /* 0x0000004802307224 */ /* 0x000fe200078e0230 */
[----:B------:R-:W-:Y:S01]  /*71f0*/  SHF.R.S32.HI R2, RZ, 0x18, R96 ;  /* 0x00000018ff027819 */ /* 0x000fe20000011460 */
[----:B------:R-:W-:Y:S01]  /*7200*/  IMAD R51, R70, R56, RZ ;  /* 0x0000003846337224 */ /* 0x000fe200078e02ff */
[----:B------:R-:W-:Y:S01]  /*7210*/  I2IP.S8.S32.SAT R35, R46, R45, RZ ;  /* 0x0000002d2e237239 */ /* 0x000fe200000014ff */
[-C--:B------:R-:W-:Y:S01]  /*7220*/  IMAD R49, R3, R72.reuse, R49 ;  /* 0x0000004803317224 */ /* 0x080fe200078e0231 */
[----:B------:R-:W-:Y:S01]  /*7230*/  SHF.R.S32.HI R3, RZ, 0x18, R95 ;  /* 0x00000018ff037819 */ /* 0x000fe2000001145f */
[----:B------:R-:W-:Y:S01]  /*7240*/  IMAD.MOV.U32 R0, RZ, RZ, R97 ;  /* 0x000000ffff007224 */ /* 0x000fe200078e0061 */
[----:B------:R-:W-:Y:S01]  /*7250*/  I2IP.S8.S32.SAT R35, R44, R43, R35 ;  /* 0x0000002b2c237239 */ /* 0x000fe20000001423 */
[-C--:B------:R-:W-:Y:S02]  /*7260*/  IMAD R50, R71, R72.reuse, R50 ;  /* 0x0000004847327224 */ /* 0x080fe400078e0232 */
[----:B------:R-:W-:Y:S01]  /*7270*/  IMAD R51, R0, R72, R51 ;  /* 0x0000004800337224 */ /* 0x000fe200078e0233 */
[----:B------:R-:W-:Y:S01]  /*7280*/  MOV R0, R94 ;  /* 0x0000005e00007202 */ /* 0x000fe20000000f00 */
[----:B------:R-:W-:Y:S01]  /*7290*/  IMAD R53, R70, R58, RZ ;  /* 0x0000003a46357224 */ /* 0x000fe200078e02ff */
[----:B------:R-:W-:Y:S01]  /*72a0*/  I2IP.S8.S32.SAT R49, R50, R49, RZ ;  /* 0x0000003132317239 */ /* 0x000fe200000014ff */
[-C--:B------:R-:W-:Y:S01]  /*72b0*/  IMAD R52, R2, R72.reuse, R52 ;  /* 0x0000004802347224 */ /* 0x080fe200078e0234 */
[----:B------:R-:W-:Y:S01]  /*72c0*/  SHF.R.S32.HI R2, RZ, 0x18, R93 ;  /* 0x00000018ff027819 */ /* 0x000fe2000001145d */
[-C--:B------:R-:W-:Y:S01]  /*72d0*/  IMAD R53, R3, R72.reuse, R53 ;  /* 0x0000004803357224 */ /* 0x080fe200078e0235 */
[----:B------:R-:W-:Y:S01]  /*72e0*/  SHF.R.S32.HI R3, RZ, 0x18, R88 ;  /* 0x00000018ff037819 */ /* 0x000fe20000011458 */
[----:B------:R-:W-:Y:S01]  /*72f0*/  IMAD R54, R73, R72, R54 ;  /* 0x0000004849367224 */ /* 0x000fe200078e0236 */
[----:B------:R-:W-:Y:S01]  /*7300*/  I2IP.S8.S32.SAT R48, R48, R47, R49 ;  /* 0x0000002f30307239 */ /* 0x000fe20000001431 */
[C---:B------:R-:W-:Y:S02]  /*7310*/  IMAD R56, R70.reuse, R61, RZ ;  /* 0x0000003d46387224 */ /* 0x040fe400078e02ff */
[----:B------:R-:W-:Y:S01]  /*7320*/  IMAD R61, R70, R66, RZ ;  /* 0x00000042463d7224 */ /* 0x000fe200078e02ff */
[----:B------:R-:W-:Y:S01]  /*7330*/  I2IP.S8.S32.SAT R66, R13, R12, R14 ;  /* 0x0000000c0d427239 */ /* 0x000fe2000000140e */
[-C--:B------:R-:W-:Y:S01]  /*7340*/  IMAD R55, R0, R72.reuse, R55 ;  /* 0x0000004800377224 */ /* 0x080fe200078e0237 */
[----:B------:R-:W-:Y:S01]  /*7350*/  SHF.R.S32.HI R0, RZ, 0x18, R92 ;  /* 0x00000018ff007819 */ /* 0x000fe2000001145c */
[-C--:B------:R-:W-:Y:S01]  /*7360*/  IMAD R56, R2, R72.reuse, R56 ;  /* 0x0000004802387224 */ /* 0x080fe200078e0238 */
[----:B------:R-:W-:Y:S01]  /*7370*/  MOV R2, R89 ;  /* 0x0000005900027202 */ /* 0x000fe20000000f00 */
[----:B------:R1:W-:Y:S01]  /*7380*/  STS.128 [R146+UR44+0x2200], R64 ;  /* 0x0022004092007988 */ /* 0x0003e20008000c2c */
[----:B------:R-:W-:Y:S01]  /*7390*/  IMAD R58, R70, R63, RZ ;  /* 0x0000003f463a7224 */ /* 0x000fe200078e02ff */
[----:B------:R-:W-:Y:S01]  /*73a0*/  I2IP.S8.S32.SAT R49, R54, R53, RZ ;  /* 0x0000003536317239 */ /* 0x000fe200000014ff */
[-C--:B------:R-:W-:Y:S02]  /*73b0*/  IMAD R57, R0, R72.reuse, R57 ;  /* 0x0000004800397224 */ /* 0x080fe400078e0239 */
[-C--:B------:R-:W-:Y:S01]  /*73c0*/  IMAD R58, R74, R72.reuse, R58 ;  /* 0x000000484a3a7224 */ /* 0x080fe200078e023a */
[----:B------:R-:W-:Y:S01]  /*73d0*/  I2IP.S8.S32.SAT R49, R52, R51, R49 ;  /* 0x0000003334317239 */ /* 0x000fe20000001431 */
[-C--:B------:R-:W-:Y:S01]  /*73e0*/  IMAD R59, R2, R72.reuse, R59 ;  /* 0x00000048023b7224 */ /* 0x080fe200078e023b */
[----:B------:R1:W-:Y:S01]  /*73f0*/  STS.128 [R145+0x2200], R16 ;  /* 0x0022001091007388 */ /* 0x0003e20000000c00 */
[-C--:B------:R-:W-:Y:S01]  /*7400*/  IMAD R60, R3, R72.reuse, R60 ;  /* 0x00000048033c7224 */ /* 0x080fe200078e023c */
[----:B------:R-:W-:Y:S01]  /*7410*/  I2IP.S8.S32.SAT R50, R58, R57, RZ ;  /* 0x000000393a327239 */ /* 0x000fe200000014ff */
[-C--:B------:R-:W-:Y:S02]  /*7420*/  IMAD R61, R4, R72.reuse, R61 ;  /* 0x00000048043d7224 */ /* 0x080fe400078e023d */
[----:B------:R-:W-:Y:S01]  /*7430*/  IMAD R62, R75, R72, R62 ;  /* 0x000000484b3e7224 */ /* 0x000fe200078e023e */
[----:B------:R-:W-:Y:S02]  /*7440*/  I2IP.S8.S32.SAT R50, R56, R55, R50 ;  /* 0x0000003738327239 */ /* 0x000fe40000001432 */
[----:B------:R1:W-:Y:S02]  /*7450*/  STS.128 [R144+0x2200], R32 ;  /* 0x0022002090007388 */ /* 0x0003e40000000c00 */
[----:B------:R-:W-:Y:S04]  /*7460*/  I2IP.S8.S32.SAT R61, R62, R61, RZ ;  /* 0x0000003d3e3d7239 */ /* 0x000fe800000014ff */
[----:B------:R-:W-:Y:S05]  /*7470*/  I2IP.S8.S32.SAT R51, R60, R59, R61 ;  /* 0x0000003b3c337239 */ /* 0x000fea000000143d */
[----:B------:R1:W-:Y:S01]  /*7480*/  STS.128 [R143+0x2200], R48 ;  /* 0x002200308f007388 */ /* 0x0003e20000000c00 */
[----:B------:R-:W-:Y:S01]  /*7490*/  @!PT LDS RZ, [RZ] ;  /* 0x00000000fffff984 */ /* 0x000fe20000000800 */
[----:B------:R-:W-:Y:S01]  /*74a0*/  @!PT LDS RZ, [RZ] ;  /* 0x00000000fffff984 */ /* 0x000fe20000000800 */
[----:B------:R-:W-:Y:S01]  /*74b0*/  @!PT LDS RZ, [RZ] ;  /* 0x00000000fffff984 */ /* 0x000fe20000000800 */
[----:B------:R-:W-:Y:S01]  /*74c0*/  @!PT LDS RZ, [RZ] ;  /* 0x00000000fffff984 */ /* 0x000fe20000000800 */
[----:B------:R3:W-:Y:S07]  /*74d0*/  MEMBAR.ALL.CTA ;  /* 0x0000000000007992 */ /* 0x0007ee0000008000 */
[----:B---3--:R-:W3:Y:S02]  /*74e0*/  FENCE.VIEW.ASYNC.S ;  /* 0x00000000000073c6 */ /* 0x008ee40000000000 */
[----:B---3--:R-:W-:Y:S06]  /*74f0*/  BAR.SYNC.DEFER_BLOCKING 0x1, 0x80 ;  /* 0x0042000000007b1d */ /* 0x008fec0000010000 */
[----:B------:R-:W-:Y:S05]  /*7500*/  @P0 BRA `(.L_x_112) ;  /* 0x0000000000300947 */ /* 0x000fea0003800000 */
[----:B------:R-:W-:Y:S02]  /*7510*/  UIADD3 UR4, UPT, UPT, UR44, 0x2200, URZ ;  /* 0x000022002c047890 */ /* 0x000fe4000fffe0ff */
[----:B------:R-:W-:Y:S02]  /*7520*/  USHF.L.U32 UR9, UR46, 0x6, URZ ;  /* 0x000000062e097899 */ /* 0x000fe400080006ff */
[----:B------:R-:W-:Y:S02]  /*7530*/  USHF.L.U32 UR10, UR45, 0x7, URZ ;  /* 0x000000072d0a7899 */ /* 0x000fe400080006ff */
[----:B------:R-:W-:Y:S01]  /*7540*/  MOV R154, UR4 ;  /* 0x00000004009a7c02 */ /* 0x000fe20008000f00 */
[----:B------:R-:W-:Y:S01]  /*7550*/  UIADD3 UR4, UP0, UPT, UR62, 0x680, URZ ;  /* 0x000006803e047890 */ /* 0x000fe2000ff1e0ff */
[----:B------:R-:W-:Y:S02]  /*7560*/  UMOV UR11, UR36 ;  /* 0x00000024000b7c82 */ /* 0x000fe40008000000 */
[----:B------:R-:W-:Y:S01]  /*7570*/  R2UR UR8, R154 ;  /* 0x000000009a0872ca */ /* 0x000fe200000e0000 */
[----:B------:R-:W-:Y:S11]  /*7580*/  UIADD3.X UR5, UPT, UPT, URZ, UR63, URZ, UP0, !UPT ;  /* 0x0000003fff057290 */ /* 0x000ff600087fe4ff */
[----:B------:R-:W-:Y:S01]  /*7590*/  @!UPT UIADD3 URZ, UPT, UPT, URZ, URZ, URZ ;  /* 0x000000fffffff290 */ /* 0x000fe2000fffe0ff */
[----:B------:R3:W-:Y:S01]  /*75a0*/  UTMASTG.3D [UR8], [UR4] ;  /* 0x00000008040073b5 */ /* 0x0007e20008010000 */
[----:B------:R0:W-:Y:S01]  /*75b0*/  UTMACMDFLUSH ;  /* 0x00000000000079b7 */ /* 0x0001e20000000000 */
[----:B---3--:R-:W-:Y:S04]  /*75c0*/  DEPBAR.LE SB0, 0x0 ;  /* 0x000080000000791a */ /* 0x008fe80000000000 */
.L_x_112:
[----:B------:R-:W-:Y:S05]  /*75d0*/  BSYNC.RECONVERGENT B0 ;  /* 0x0000000000007941 */ /* 0x000fea0003800200 */
.L_x_111:
[----:B------:R-:W-:Y:S01]  /*75e0*/  BAR.SYNC.DEFER_BLOCKING 0x1, 0x80 ;  /* 0x0042000000007b1d */ /* 0x000fe20000010000 */
[----:B------:R-:W-:Y:S01]  /*75f0*/  ISETP.NE.AND P0, PT, R150, 0x2, PT ;  /* 0x000000029600780c */ /* 0x000fe20003f05270 */
[----:B------:R-:W-:Y:S01]  /*7600*/  UISETP.NE.AND UP0, UPT, UR47, URZ, UPT ;  /* 0x000000ff2f00728c */ /* 0x000fe2000bf05270 */
[----:B------:R-:W-:Y:S01]  /*7610*/  ISETP.NE.AND P1, PT, R68, 0x4, PT ;  /* 0x000000044400780c */ /* 0x000fe20003f25270 */
[----:B------:R-:W-:Y:S01]  /*7620*/  UIADD3 UR46, UPT, UPT, UR37, UR57, URZ ;  /* 0x00000039252e7290 */ /* 0x000fe2000fffe0ff */
[----:B------:R-:W-:Y:S01]  /*7630*/  SEL R2, RZ, 0x1, P0 ;  /* 0x00000001ff027807 */ /* 0x000fe20000000000 */
[----:B------:R-:W-:Y:S01]  /*7640*/  UIADD3 UR45, UPT, UPT, UR38, UR60, URZ ;  /* 0x0000003c262d7290 */ /* 0x000fe2000fffe0ff */
[----:B------:R-:W-:Y:S02]  /*7650*/  SEL R0, RZ, 0x1, P1 ;  /* 0x00000001ff007807 */ /* 0x000fe40000800000 */
[----:B------:R-:W-:Y:S02]  /*7660*/  LOP3.LUT R152, R152, R2, RZ, 0x3c, !PT ;  /* 0x0000000298987212 */ /* 0x000fe400078e3cff */
[----:B------:R-:W-:Y:S02]  /*7670*/  LOP3.LUT R153, R153, R0, RZ, 0x3c, !PT ;  /* 0x0000000099997212 */ /* 0x000fe400078e3cff */
[----:B------:R-:W-:Y:S02]  /*7680*/  SEL R150, R150, RZ, P0 ;  /* 0x000000ff96967207 */ /* 0x000fe40000000000 */
[----:B------:R-:W-:Y:S01]  /*7690*/  SEL R68, R68, RZ, P1 ;  /* 0x000000ff44447207 */ /* 0x000fe20000800000 */
[----:B------:R-:W-:Y:S01]  /*76a0*/  UMOV UR36, UR54 ;  /* 0x0000003600247c82 */ /* 0x000fe20008000000 */
[----:B------:R-:W-:Y:S05]  /*76b0*/  BRA.U UP0, `(.L_x_113) ;  /* 0xffffffd900e07547 */ /* 0x000fea000b83ffff */
[----:B------:R-:W-:Y:S05]  /*76c0*/  EXIT ;  /* 0x000000000000794d */ /* 0x000fea0003800000 */
.L_x_24:
[----:B--2---:R2:W3:Y:S02]  /*76d0*/  SYNCS.PHASECHK.TRANS64.TRYWAIT P0, [R0+URZ+0xe0], R2 ;  /* 0x0000e002000075a7 */ /* 0x0044e400080011ff */
[----:B---3--:R-:W-:Y:S05]  /*76e0*/  @!P0 NANOSLEEP.SYNCS 0x989680 ;  /* 0x009896800000895d */ /* 0x008fea0003900000 */
[----:B------:R-:W3:Y:S02]  /*76f0*/  @!P0 SYNCS.PHASECHK.TRANS64 P0, [R0+URZ+0xe0], R2 ;  /* 0x0000e002000085a7 */ /* 0x000ee400080010ff */
[----:B---3--:R-:W-:Y:S05]  /*7700*/  @!P0 BRA `(.L_x_24) ;  /* 0xfffffffc00f08947 */ /* 0x008fea000383ffff */
[----:B------:R-:W-:Y:S05]  /*7710*/  BRA `(.L_x_114) ;  /* 0xffffffa000b07947 */ /* 0x000fea000383ffff */
.L_x_27:
[----:B-1----:R-:W-:-:S07]  /*7720*/  MOV R0, UR33 ;  /* 0x0000002100007c02 */ /* 0x002fce0008000f00 */
.L_x_115:
[----:B-1----:R1:W2:Y:S02]  /*7730*/  SYNCS.PHASECHK.TRANS64.TRYWAIT P0, [R0+URZ+0x28], R3 ;  /* 0x00002803000075a7 */ /* 0x0022a400080011ff */
[----:B--2---:R-:W-:Y:S05]  /*7740*/  @!P0 NANOSLEEP.SYNCS 0x989680 ;  /* 0x009896800000895d */ /* 0x004fea0003900000 */
[----:B------:R-:W2:Y:S02]  /*7750*/  @!P0 SYNCS.PHASECHK.TRANS64 P0, [R0+URZ+0x28], R3 ;  /* 0x00002803000085a7 */ /* 0x000ea400080010ff */
[----:B--2---:R-:W-:Y:S05]  /*7760*/  @!P0 BRA `(.L_x_115) ;  /* 0xfffffffc00f08947 */ /* 0x004fea000383ffff */
[----:B------:R-:W-:Y:S05]  /*7770*/  BRA `(.L_x_26) ;  /* 0xffffffa400087947 */ /* 0x000fea000383ffff */
.L_x_34:
[----:B-1----:R-:W-:-:S07]  /*7780*/  MOV R0, UR17 ;  /* 0x0000001100007c02 */ /* 0x002fce0008000f00 */
.L_x_116:
[----:B-1----:R1:W2:Y:S02]  /*7790*/  SYNCS.PHASECHK.TRANS64.TRYWAIT P0, [R0+URZ+0x28], R3 ;  /* 0x00002803000075a7 */ /* 0x0022a400080011ff */
[----:B--2---:R-:W-:Y:S05]  /*77a0*/  @!P0 NANOSLEEP.SYNCS 0x989680 ;  /* 0x009896800000895d */ /* 0x004fea0003900000 */
[----:B------:R-:W2:Y:S02]  /*77b0*/  @!P0 SYNCS.PHASECHK.TRANS64 P0, [R0+URZ+0x28], R3 ;  /* 0x00002803000085a7 */ /* 0x000ea400080010ff */
[----:B--2---:R-:W-:Y:S05]  /*77c0*/  @!P0 BRA `(.L_x_116) ;  /* 0xfffffffc00f08947 */ /* 0x004fea000383ffff */
[----:B------:R-:W-:Y:S05]  /*77d0*/  BRA `(.L_x_33) ;  /* 0xffffffa400c87947 */ /* 0x000fea000383ffff */
.L_x_39:
[----:B-1----:R1:W2:Y:S02]  /*77e0*/  SYNCS.PHASECHK.TRANS64.TRYWAIT P0, [R3+URZ+0x70], R0 ;  /* 0x00007000030075a7 */ /* 0x0022a400080011ff */
[----:B--2---:R-:W-:Y:S05]  /*77f0*/  @!P0 NANOSLEEP.SYNCS 0x989680 ;  /* 0x009896800000895d */ /* 0x004fea0003900000 */
[----:B------:R-:W2:Y:S02]  /*7800*/  @!P0 SYNCS.PHASECHK.TRANS64 P0, [R3+URZ+0x70], R0 ;  /* 0x00007000030085a7 */ /* 0x000ea400080010ff */
[----:B--2---:R-:W-:Y:S05]  /*7810*/  @!P0 BRA `(.L_x_39) ;  /* 0xfffffffc00f08947 */ /* 0x004fea000383ffff */
[----:B------:R-:W-:Y:S05]  /*7820*/  BRA `(.L_x_117) ;  /* 0xffffffa800707947 */ /* 0x000fea000383ffff */
.L_x_43:
[----:B------:R-:W-:-:S07]  /*7830*/  MOV R0, UR4 ;  /* 0x0000000400007c02 */ /* 0x000fce0008000f00 */
.L_x_118:
[----:B-1----:R1:W2:Y:S02]  /*7840*/  SYNCS.PHASECHK.TRANS64.TRYWAIT P0, [R0+URZ], R2 ;  /* 0x00000002000075a7 */ /* 0x0022a400080011ff */
[----:B--2---:R-:W-:Y:S05]  /*7850*/  @!P0 NANOSLEEP.SYNCS 0x989680 ;  /* 0x009896800000895d */ /* 0x004fea0003900000 */
[----:B------:R-:W2:Y:S02]  /*7860*/  @!P0 SYNCS.PHASECHK.TRANS64 P0, [R0+URZ], R2 ;  /* 0x00000002000085a7 */ /* 0x000ea400080010ff */
[----:B--2---:R-:W-:Y:S05]  /*7870*/  @!P0 BRA `(.L_x_118) ;  /* 0xfffffffc00f08947 */ /* 0x004fea000383ffff */
[----:B------:R-:W-:Y:S05]  /*7880*/  BRA `(.L_x_119) ;  /* 0xffffffb000147947 */ /* 0x000fea000383ffff */
.L_x_44:
[----:B------:R-:W-:-:S07]  /*7890*/  MOV R0, UR5 ;  /* 0x0000000500007c02 */ /* 0x000fce0008000f00 */
.L_x_120:
[----:B-1----:R1:W2:Y:S02]  /*78a0*/  SYNCS.PHASECHK.TRANS64.TRYWAIT P0, [R0+URZ], R3 ;  /* 0x00000003000075a7 */ /* 0x0022a400080011ff */
[----:B--2---:R-:W-:Y:S05]  /*78b0*/  @!P0 NANOSLEEP.SYNCS 0x989680 ;  /* 0x009896800000895d */ /* 0x004fea0003900000 */
[----:B------:R-:W2:Y:S02]  /*78c0*/  @!P0 SYNCS.PHASECHK.TRANS64 P0, [R0+URZ], R3 ;  /* 0x00000003000085a7 */ /* 0x000ea400080010ff */
[----:B--2---:R-:W-:Y:S05]  /*78d0*/  @!P0 BRA `(.L_x_120) ;  /* 0xfffffffc00f08947 */ /* 0x004fea000383ffff */
[----:B------:R-:W-:Y:S05]  /*78e0*/  BRA `(.L_x_121) ;  /* 0xffffffb000207947 */ /* 0x000fea000383ffff */
.L_x_45:
[----:B------:R-:W-:-:S07]  /*78f0*/  MOV R0, UR5 ;  /* 0x0000000500007c02 */ /* 0x000fce0008000f00 */
.L_x_122:
[----:B-1----:R1:W2:Y:S02]  /*7900*/  SYNCS.PHASECHK.TRANS64.TRYWAIT P0, [R0+URZ], R3 ;  /* 0x00000003000075a7 */ /* 0x0022a400080011ff */
[----:B--2---:R-:W-:Y:S05]  /*7910*/  @!P0 NANOSLEEP.SYNCS 0x989680 ;  /* 0x009896800000895d */ /* 0x004fea0003900000 */
[----:B------:R-:W2:Y:S02]  /*7920*/  @!P0 SYNCS.PHASECHK.TRANS64 P0, [R0+URZ], R3 ;  /* 0x00000003000085a7 */ /* 0x000ea400080010ff */
[----:B--2---:R-:W-:Y:S05]  /*7930*/  @!P0 BRA `(.L_x_122) ;  /* 0xfffffffc00f08947 */ /* 0x004fea000383ffff */
[----:B------:R-:W-:Y:S05]  /*7940*/  BRA `(.L_x_123) ;  /* 0xffffffb0002c7947 */ /* 0x000fea000383ffff */
.L_x_46:
[----:B------:R-:W-:-:S07]  /*7950*/  MOV R0, UR5 ;  /* 0x0000000500007c02 */ /* 0x000fce0008000f00 */
.L_x_124:
[----:B-1----:R1:W2:Y:S02]  /*7960*/  SYNCS.PHASECHK.TRANS64.TRYWAIT P0, [R0+URZ], R3 ;  /* 0x00000003000075a7 */ /* 0x0022a400080011ff */
[----:B--2---:R-:W-:Y:S05]  /*7970*/  @!P0 NANOSLEEP.SYNCS 0x989680 ;  /* 0x009896800000895d */ /* 0x004fea0003900000 */
[----:B------:R-:W2:Y:S02]  /*7980*/  @!P0 SYNCS.PHASECHK.TRANS64 P0, [R0+URZ], R3 ;  /* 0x00000003000085a7 */ /* 0x000ea400080010ff */
[----:B--2---:R-:W-:Y:S05]  /*7990*/  @!P0 BRA `(.L_x_124) ;  /* 0xfffffffc00f08947 */ /* 0x004fea000383ffff */
[----:B------:R-:W-:Y:S05]  /*79a0*/  BRA `(.L_x_125) ;  /* 0xffffffb000387947 */ /* 0x000fea000383ffff */
.L_x_49:
[----:B-1----:R1:W2:Y:S02]  /*79b0*/  SYNCS.PHASECHK.TRANS64.TRYWAIT P0, [R2+URZ+0xd0], R4 ;  /* 0x0000d004020075a7 */ /* 0x0022a400080011ff */
[----:B--2---:R-:W-:Y:S05]  /*79c0*/  @!P0 NANOSLEEP.SYNCS 0x989680 ;  /* 0x009896800000895d */ /* 0x004fea0003900000 */
[----:B------:R-:W2:Y:S02]  /*79d0*/  @!P0 SYNCS.PHASECHK.TRANS64 P0, [R2+URZ+0xd0], R4 ;  /* 0x0000d004020085a7 */ /* 0x000ea400080010ff */
[----:B--2---:R-:W-:Y:S05]  /*79e0*/  @!P0 BRA `(.L_x_49) ;  /* 0xfffffffc00f08947 */ /* 0x004fea000383ffff */
[----:B------:R-:W-:Y:S05]  /*79f0*/  BRA `(.L_x_126) ;  /* 0xffffffb000947947 */ /* 0x000fea000383ffff */
.L_x_50:
[----:B------:R-:W-:-:S07]  /*7a00*/  MOV R2, UR4 ;  /* 0x0000000400027c02 */ /* 0x000fce0008000f00 */
.L_x_127:
[----:B-1----:R1:W2:Y:S02]  /*7a10*/  SYNCS.PHASECHK.TRANS64.TRYWAIT P0, [R2+URZ+0x80], R5 ;  /* 0x00008005020075a7 */ /* 0x0022a400080011ff */
[----:B--2---:R-:W-:Y:S05]  /*7a20*/  @!P0 NANOSLEEP.SYNCS 0x989680 ;  /* 0x009896800000895d */ /* 0x004fea0003900000 */
[----:B------:R-:W2:Y:S02]  /*7a30*/  @!P0 SYNCS.PHASECHK.TRANS64 P0, [R2+URZ+0x80], R5 ;  /* 0x00008005020085a7 */ /* 0x000ea400080010ff */
[----:B--2---:R-:W-:Y:S05]  /*7a40*/  @!P0 BRA `(.L_x_127) ;  /* 0xfffffffc00f08947 */ /* 0x004fea000383ffff */
[----:B------:R-:W-:Y:S05]  /*7a50*/  BRA `(.L_x_128) ;  /* 0xffffffb000a47947 */ /* 0x000fea000383ffff */
.L_x_51:
[----:B-1----:R1:W2:Y:S02]  /*7a60*/  SYNCS.PHASECHK.TRANS64.TRYWAIT P1, [R2+URZ+0x70], R4 ;  /* 0x00007004020075a7 */ /* 0x0022a400080211ff */
[----:B--2---:R-:W-:Y:S05]  /*7a70*/  @!P1 NANOSLEEP.SYNCS 0x989680 ;  /* 0x009896800000995d */ /* 0x004fea0003900000 */
[----:B------:R-:W2:Y:S02]  /*7a80*/  @!P1 SYNCS.PHASECHK.TRANS64 P1, [R2+URZ+0x70], R4 ;  /* 0x00007004020095a7 */ /* 0x000ea400080210ff */
[----:B--2---:R-:W-:Y:S05]  /*7a90*/  @!P1 BRA `(.L_x_51) ;  /* 0xfffffffc00f09947 */ /* 0x004fea000383ffff */
[----:B------:R-:W-:Y:S05]  /*7aa0*/  BRA `(.L_x_129) ;  /* 0xffffffb000d47947 */ /* 0x000fea000383ffff */
.L_x_54:
[----:B------:R-:W-:-:S07]  /*7ab0*/  MOV R0, UR4 ;  /* 0x0000000400007c02 */ /* 0x000fce0008000f00 */
.L_x_130:
[----:B-1----:R1:W2:Y:S02]  /*7ac0*/  SYNCS.PHASECHK.TRANS64.TRYWAIT P0, [R0+URZ+0x80], R2 ;  /* 0x00008002000075a7 */ /* 0x0022a400080011ff */
[----:B--2---:R-:W-:Y:S05]  /*7ad0*/  @!P0 NANOSLEEP.SYNCS 0x989680 ;  /* 0x009896800000895d */ /* 0x004fea0003900000 */
[----:B------:R-:W2:Y:S02]  /*7ae0*/  @!P0 SYNCS.PHASECHK.TRANS64 P0, [R0+URZ+0x80], R2 ;  /* 0x00008002000085a7 */ /* 0x000ea400080010ff */
[----:B--2---:R-:W-:Y:S05]  /*7af0*/  @!P0 BRA `(.L_x_130) ;  /* 0xfffffffc00f08947 */ /* 0x004fea000383ffff */
[----:B------:R-:W-:Y:S05]  /*7b00*/  BRA `(.L_x_53) ;  /* 0xffffffb400287947 */ /* 0x000fea000383ffff */
.L_x_63:
[----:B-1----:R-:W-:-:S04]  /*7b10*/  MOV R5, UR5 ;  /* 0x0000000500057c02 */ /* 0x002fc80008000f00 */
[----:B------:R1:W2:Y:S03]  /*7b20*/  SYNCS.PHASECHK.TRANS64.TRYWAIT P0, [R5+URZ+0x8], R6 ;  /* 0x00000806050075a7 */ /* 0x0002a600080011ff */
[----:B--2---:R-:W-:Y:S05]  /*7b30*/  @!P0 NANOSLEEP.SYNCS 0x989680 ;  /* 0x009896800000895d */ /* 0x004fea0003900000 */
[----:B------:R-:W2:Y:S02]  /*7b40*/  @!P0 SYNCS.PHASECHK.TRANS64 P0, [R5+URZ+0x8], R6 ;  /* 0x00000806050085a7 */ /* 0x000ea400080010ff */
[----:B--2---:R-:W-:Y:S05]  /*7b50*/  @!P0 BRA `(.L_x_63) ;  /* 0xfffffffc00ec8947 */ /* 0x004fea000383ffff */
[----:B------:R-:W-:Y:S05]  /*7b60*/  BRA `(.L_x_62) ;  /* 0xffffffb400dc7947 */ /* 0x000fea000383ffff */
.L_x_65:
[----:B------:R-:W-:Y:S01]  /*7b70*/  BSSY B0, `(.L_x_131) ;  /* 0x0000006000007945 */ /* 0x000fe20003800000 */
[----:B------:R-:W-:-:S07]  /*7b80*/  MOV R15, 0xffffffff ;  /* 0xffffffff000f7802 */ /* 0x000fce0000000f00 */
[----:B-1---5:R-:W-:Y:S05]  /*7b90*/  WARPSYNC.COLLECTIVE R15, `(.L_x_132) ;  /* 0x000000000f0c7348 */ /* 0x022fea0003c00000 */
[----:B------:R-:W-:Y:S02]  /*7ba0*/  ELECT P6, UR79, PT ;  /* 0x00000000004f782f */ /* 0x000fe400038c0000 */
[----:B------:R-:W-:Y:S01]  /*7bb0*/  MOV R14, UR79 ;  /* 0x0000004f000e7c02 */ /* 0x000fe20008000f00 */
[----:B-1---5:R-:W-:Y:S10]  /*7bc0*/  ENDCOLLECTIVE ;  /* 0x000000000000791b */ /* 0x022ff40003800000 */
.L_x_132:
[----:B------:R-:W-:Y:S05]  /*7bd0*/  BSYNC B0 ;  /* 0x0000000000007941 */ /* 0x000fea0003800000 */
.L_x_131:
[----:B------:R-:W-:Y:S01]  /*7be0*/  PLOP3.LUT P0, PT, P6, PT, PT, 0x80, 0x8 ;  /* 0x000000000008781c */ /* 0x000fe2000370f070 */
[----:B------:R-:W-:-:S12]  /*7bf0*/  BRA `(.L_x_133) ;  /* 0xffffffb800087947 */ /* 0x000fd8000383ffff */
.L_x_67:
[----:B-1----:R-:W-:-:S04]  /*7c00*/  MOV R0, UR5 ;  /* 0x0000000500007c02 */ /* 0x002fc80008000f00 */
[----:B------:R1:W2:Y:S03]  /*7c10*/  SYNCS.PHASECHK.TRANS64.TRYWAIT P0, [R0+URZ+0x8], R4 ;  /* 0x00000804000075a7 */ /* 0x0002a600080011ff */
[----:B--2---:R-:W-:Y:S05]  /*7c20*/  @!P0 NANOSLEEP.SYNCS 0x989680 ;  /* 0x009896800000895d */ /* 0x004fea0003900000 */
[----:B------:R-:W2:Y:S02]  /*7c30*/  @!P0 SYNCS.PHASECHK.TRANS64 P0, [R0+URZ+0x8], R4 ;  /* 0x00000804000085a7 */ /* 0x000ea400080010ff */
[----:B--2---:R-:W-:Y:S05]  /*7c40*/  @!P0 BRA `(.L_x_67) ;  /* 0xfffffffc00ec8947 */ /* 0x004fea000383ffff */
[----:B------:R-:W-:Y:S05]  /*7c50*/  BRA `(.L_x_66) ;  /* 0xffffffb8000c7947 */ /* 0x000fea000383ffff */
.L_x_68:
[----:B-1----:R1:W2:Y:S02]  /*7c60*/  SYNCS.PHASECHK.TRANS64.TRYWAIT P0, [R0+URZ+0x70], R4 ;  /* 0x00007004000075a7 */ /* 0x0022a400080011ff */
[----:B--2---:R-:W-:Y:S05]  /*7c70*/  @!P0 NANOSLEEP.SYNCS 0x989680 ;  /* 0x009896800000895d */ /* 0x004fea0003900000 */
[----:B------:R-:W2:Y:S02]  /*7c80*/  @!P0 SYNCS.PHASECHK.TRANS64 P0, [R0+URZ+0x70], R4 ;  /* 0x00007004000085a7 */ /* 0x000ea400080010ff */
[----:B--2---:R-:W-:Y:S05]  /*7c90*/  @!P0 BRA `(.L_x_68) ;  /* 0xfffffffc00f08947 */ /* 0x004fea000383ffff */
[----:B------:R-:W-:Y:S05]  /*7ca0*/  BRA `(.L_x_134) ;  /* 0xffffffb800e87947 */ /* 0x000fea000383ffff */
.L_x_70:
[----:B------:R-:W-:-:S07]  /*7cb0*/  MOV R0, UR23 ;  /* 0x0000001700007c02 */ /* 0x000fce0008000f00 */
.L_x_135:
[----:B-1----:R1:W2:Y:S02]  /*7cc0*/  SYNCS.PHASECHK.TRANS64.TRYWAIT P0, [R0+URZ+0xb0], R4 ;  /* 0x0000b004000075a7 */ /* 0x0022a400080011ff */
[----:B--2---:R-:W-:Y:S05]  /*7cd0*/  @!P0 NANOSLEEP.SYNCS 0x989680 ;  /* 0x009896800000895d */ /* 0x004fea0003900000 */
[----:B------:R-:W2:Y:S02]  /*7ce0*/  @!P0 SYNCS.PHASECHK.TRANS64 P0, [R0+URZ+0xb0], R4 ;  /* 0x0000b004000085a7 */ /* 0x000ea400080010ff */
[----:B--2---:R-:W-:Y:S05]  /*7cf0*/  @!P0 BRA `(.L_x_135) ;  /* 0xfffffffc00f08947 */ /* 0x004fea000383ffff */
[----:B------:R-:W-:Y:S05]  /*7d00*/  BRA `(.L_x_136) ;  /* 0xffffffbc00347947 */ /* 0x000fea000383ffff */
.L_x_73:
[----:B------:R-:W-:Y:S07]  /*7d10*/  MOV R0, UR5 ;  /* 0x0000000500007c02 */ /* 0x000fee0008000f00 */
.L_x_137:
[----:B-1----:R1:W2:Y:S02]  /*7d20*/  SYNCS.PHASECHK.TRANS64.TRYWAIT P0, [R0+URZ], R4 ;  /* 0x00000004000075a7 */ /* 0x0022a400080011ff */
[----:B--2---:R-:W-:Y:S05]  /*7d30*/  @!P0 NANOSLEEP.SYNCS 0x989680 ;  /* 0x009896800000895d */ /* 0x004fea0003900000 */
[----:B------:R-:W2:Y:S02]  /*7d40*/  @!P0 SYNCS.PHASECHK.TRANS64 P0, [R0+URZ], R4 ;  /* 0x00000004000085a7 */ /* 0x000ea400080010ff */
[----:B--2---:R-:W-:Y:S05]  /*7d50*/  @!P0 BRA `(.L_x_137) ;  /* 0xfffffffc00f08947 */ /* 0x004fea000383ffff */
[----:B------:R-:W-:Y:S05]  /*7d60*/  BRA `(.L_x_72) ;  /* 0xffffffbc00487947 */ /* 0x000fea000383ffff */
.L_x_77:
[----:B-1----:R-:W-:-:S07]  /*7d70*/  MOV R0, UR4 ;  /* 0x0000000400007c02 */ /* 0x002fce0008000f00 */
.L_x_138:
[----:B-1----:R1:W2:Y:S02]  /*7d80*/  SYNCS.PHASECHK.TRANS64.TRYWAIT P0, [R0+URZ], R2 ;  /* 0x00000002000075a7 */ /* 0x0022a400080011ff */
[----:B--2---:R-:W-:Y:S05]  /*7d90*/  @!P0 NANOSLEEP.SYNCS 0x989680 ;  /* 0x009896800000895d */ /* 0x004fea0003900000 */
[----:B------:R-:W2:Y:S02]  /*7da0*/  @!P0 SYNCS.PHASECHK.TRANS64 P0, [R0+URZ], R2 ;  /* 0x00000002000085a7 */ /* 0x000ea400080010ff */
[----:B--2---:R-:W-:Y:S05]  /*7db0*/  @!P0 BRA `(.L_x_138) ;  /* 0xfffffffc00f08947 */ /* 0x004fea000383ffff */
[----:B------:R-:W-:Y:S05]  /*7dc0*/  BRA `(.L_x_139) ;  /* 0xffffffc000147947 */ /* 0x000fea000383ffff */
.L_x_78:
[----:B------:R-:W-:-:S07]  /*7dd0*/  MOV R0, UR5 ;  /* 0x0000000500007c02 */ /* 0x000fce0008000f00 */
.L_x_140:
[----:B-1----:R1:W2:Y:S02]  /*7de0*/  SYNCS.PHASECHK.TRANS64.TRYWAIT P0, [R0+URZ], R3 ;  /* 0x00000003000075a7 */ /* 0x0022a400080011ff */
[----:B--2---:R-:W-:Y:S05]  /*7df0*/  @!P0 NANOSLEEP.SYNCS 0x989680 ;  /* 0x009896800000895d */ /* 0x004fea0003900000 */
[----:B------:R-:W2:Y:S02]  /*7e00*/  @!P0 SYNCS.PHASECHK.TRANS64 P0, [R0+URZ], R3 ;  /* 0x00000003000085a7 */ /* 0x000ea400080010ff */
[----:B--2---:R-:W-:Y:S05]  /*7e10*/  @!P0 BRA `(.L_x_140) ;  /* 0xfffffffc00f08947 */ /* 0x004fea000383ffff */
[----:B------:R-:W-:Y:S05]  /*7e20*/  BRA `(.L_x_141) ;  /* 0xffffffc000207947 */ /* 0x000fea000383ffff */
.L_x_79:
[----:B------:R-:W-:-:S07]  /*7e30*/  MOV R0, UR5 ;  /* 0x0000000500007c02 */ /* 0x000fce0008000f00 */
.L_x_142:
[----:B-1----:R1:W2:Y:S02]  /*7e40*/  SYNCS.PHASECHK.TRANS64.TRYWAIT P0, [R0+URZ], R3 ;  /* 0x00000003000075a7 */ /* 0x0022a400080011ff */
[----:B--2---:R-:W-:Y:S05]  /*7e50*/  @!P0 NANOSLEEP.SYNCS 0x989680 ;  /* 0x009896800000895d */ /* 0x004fea0003900000 */
[----:B------:R-:W2:Y:S02]  /*7e60*/  @!P0 SYNCS.PHASECHK.TRANS64 P0, [R0+URZ], R3 ;  /* 0x00000003000085a7 */ /* 0x000ea400080010ff */
[----:B--2---:R-:W-:Y:S05]  /*7e70*/  @!P0 BRA `(.L_x_142) ;  /* 0xfffffffc00f08947 */ /* 0x004fea000383ffff */
[----:B------:R-:W-:Y:S05]  /*7e80*/  BRA `(.L_x_143) ;  /* 0xffffffc0002c7947 */ /* 0x000fea000383ffff */
.L_x_82:
[----:B------:R-:W-:-:S07]  /*7e90*/  MOV R0, UR17 ;  /* 0x0000001100007c02 */ /* 0x000fce0008000f00 */
.L_x_144:
[----:B-1----:R1:W2:Y:S02]  /*7ea0*/  SYNCS.PHASECHK.TRANS64.TRYWAIT P1, [R0+URZ+0xf0], R2 ;  /* 0x0000f002000075a7 */ /* 0x0022a400080211ff */
[----:B--2---:R-:W-:Y:S05]  /*7eb0*/  @!P1 NANOSLEEP.SYNCS 0x989680 ;  /* 0x009896800000995d */ /* 0x004fea0003900000 */
[----:B------:R-:W2:Y:S02]  /*7ec0*/  @!P1 SYNCS.PHASECHK.TRANS64 P1, [R0+URZ+0xf0], R2 ;  /* 0x0000f002000095a7 */ /* 0x000ea400080210ff */
[----:B--2---:R-:W-:Y:S05]  /*7ed0*/  @!P1 BRA `(.L_x_144) ;  /* 0xfffffffc00f09947 */ /* 0x004fea000383ffff */
[----:B------:R-:W-:Y:S05]  /*7ee0*/  BRA `(.L_x_145) ;  /* 0xffffffc000787947 */ /* 0x000fea000383ffff */
.L_x_87:
[----:B--2---:R2:W3:Y:S02]  /*7ef0*/  SYNCS.PHASECHK.TRANS64.TRYWAIT P0, [R7+URZ+0x70], R0 ;  /* 0x00007000070075a7 */ /* 0x0044e400080011ff */
[----:B---3--:R-:W-:Y:S05]  /*7f00*/  @!P0 NANOSLEEP.SYNCS 0x989680 ;  /* 0x009896800000895d */ /* 0x008fea0003900000 */
[----:B------:R-:W3:Y:S02]  /*7f10*/  @!P0 SYNCS.PHASECHK.TRANS64 P0, [R7+URZ+0x70], R0 ;  /* 0x00007000070085a7 */ /* 0x000ee400080010ff */
[----:B---3--:R-:W-:Y:S05]  /*7f20*/  @!P0 BRA `(.L_x_87) ;  /* 0xfffffffc00f08947 */ /* 0x008fea000383ffff */
[----:B------:R-:W-:Y:S05]  /*7f30*/  BRA `(.L_x_146) ;  /* 0xffffffc400947947 */ /* 0x000fea000383ffff */
.L_x_90:
[----:B-1----:R-:W-:Y:S07]  /*7f40*/  MOV R0, UR17 ;  /* 0x0000001100007c02 */ /* 0x002fee0008000f00 */
.L_x_147:
[----:B-1----:R1:W2:Y:S02]  /*7f50*/  SYNCS.PHASECHK.TRANS64.TRYWAIT P2, [R0+URZ+0x68], R7 ;  /* 0x00006807000075a7 */ /* 0x0022a400080411ff */
[----:B--2---:R-:W-:Y:S05]  /*7f60*/  @!P2 NANOSLEEP.SYNCS 0x989680 ;  /* 0x009896800000a95d */ /* 0x004fea0003900000 */
[----:B------:R-:W2:Y:S02]  /*7f70*/  @!P2 SYNCS.PHASECHK.TRANS64 P2, [R0+URZ+0x68], R7 ;  /* 0x000068070000a5a7 */ /* 0x000ea400080410ff */
[----:B--2---:R-:W-:Y:S05]  /*7f80*/  @!P2 BRA `(.L_x_147) ;  /* 0xfffffffc00f0a947 */ /* 0x004fea000383ffff */
[----:B------:R-:W-:Y:S05]  /*7f90*/  BRA `(.L_x_89) ;  /* 0xffffffc800f47947 */ /* 0x000fea000383ffff */
.L_x_93:
[----:B-1----:R-:W-:Y:S07]  /*7fa0*/  MOV R0, UR17 ;  /* 0x0000001100007c02 */ /* 0x002fee0008000f00 */
.L_x_148:
[----:B-1----:R1:W2:Y:S02]  /*7fb0*/  SYNCS.PHASECHK.TRANS64.TRYWAIT P0, [R0+URZ+0x58], R6 ;  /* 0x00005806000075a7 */ /* 0x0022a400080011ff */
[----:B--2---:R-:W-:Y:S05]  /*7fc0*/  @!P0 NANOSLEEP.SYNCS 0x989680 ;  /* 0x009896800000895d */ /* 0x004fea0003900000 */
[----:B------:R-:W2:Y:S02]  /*7fd0*/  @!P0 SYNCS.PHASECHK.TRANS64 P0, [R0+URZ+0x58], R6 ;  /* 0x00005806000085a7 */ /* 0x000ea400080010ff */
[----:B--2---:R-:W-:Y:S05]  /*7fe0*/  @!P0 BRA `(.L_x_148) ;  /* 0xfffffffc00f08947 */ /* 0x004fea000383ffff */
[----:B------:R-:W-:Y:S05]  /*7ff0*/  BRA `(.L_x_149) ;  /* 0xffffffcc00447947 */ /* 0x000fea000383ffff */
.L_x_96:
[----:B--2---:R2:W4:Y:S02]  /*8000*/  SYNCS.PHASECHK.TRANS64.TRYWAIT P0, [R3+URZ+0x70], R0 ;  /* 0x00007000030075a7 */ /* 0x00452400080011ff */
[----:B----4-:R-:W-:Y:S05]  /*8010*/  @!P0 NANOSLEEP.SYNCS 0x989680 ;  /* 0x009896800000895d */ /* 0x010fea0003900000 */
[----:B------:R-:W4:Y:S02]  /*8020*/  @!P0 SYNCS.PHASECHK.TRANS64 P0, [R3+URZ+0x70], R0 ;  /* 0x00007000030085a7 */ /* 0x000f2400080010ff */
[----:B----4-:R-:W-:Y:S05]  /*8030*/  @!P0 BRA `(.L_x_96) ;  /* 0xfffffffc00f08947 */ /* 0x010fea000383ffff */
[----:B------:R-:W-:Y:S05]  /*8040*/  BRA `(.L_x_150) ;  /* 0xffffffd000907947 */ /* 0x000fea000383ffff */
.L_x_107:
[----:B-1----:R-:W-:Y:S04]  /*8050*/  MOV R0, UR44 ;  /* 0x0000002c00007c02 */ /* 0x002fe80008000f00 */
[----:B------:R1:W2:Y:S03]  /*8060*/  SYNCS.PHASECHK.TRANS64.TRYWAIT P1, [R0+URZ+0x50], R3 ;  /* 0x00005003000075a7 */ /* 0x0002a600080211ff */
[----:B--2---:R-:W-:Y:S05]  /*8070*/  @!P1 NANOSLEEP.SYNCS 0x989680 ;  /* 0x009896800000995d */ /* 0x004fea0003900000 */
[----:B------:R-:W2:Y:S02]  /*8080*/  @!P1 SYNCS.PHASECHK.TRANS64 P1, [R0+URZ+0x50], R3 ;  /* 0x00005003000095a7 */ /* 0x000ea400080210ff */
[----:B--2---:R-:W-:Y:S05]  /*8090*/  @!P1 BRA `(.L_x_107) ;  /* 0xfffffffc00ec9947 */ /* 0x004fea000383ffff */
[----:B------:R-:W-:Y:S05]  /*80a0*/  BRA `(.L_x_106) ;  /* 0xffffffdc00e87947 */ /* 0x000fea000383ffff */
.L_x_109:
[----:B------:R1:W1:Y:S02]  /*80b0*/  SYNCS.PHASECHK.TRANS64.TRYWAIT P1, [R149+URZ+0x90], R4 ;  /* 0x00009004950075a7 */ /* 0x00026400080211ff */
[----:B-1----:R-:W-:Y:S05]  /*80c0*/  @!P1 NANOSLEEP.SYNCS 0x989680 ;  /* 0x009896800000995d */ /* 0x002fea0003900000 */
[----:B------:R-:W1:Y:S02]  /*80d0*/  @!P1 SYNCS.PHASECHK.TRANS64 P1, [R149+URZ+0x90], R4 ;  /* 0x00009004950095a7 */ /* 0x000e6400080210ff */
[----:B-1----:R-:W-:Y:S05]  /*80e0*/  @!P1 BRA `(.L_x_109) ;  /* 0xfffffffc00f09947 */ /* 0x002fea000383ffff */
[----:B------:R-:W-:Y:S05]  /*80f0*/  BRA `(.L_x_108) ;  /* 0xffffffe0002c7947 */ /* 0x000fea000383ffff */
        .weak           $__internal_0_$__cuda_sm10x_tcgen05_guardrail_trap_col_being_dealloced_not_returned_by_alloc
        .type           $__internal_0_$__cuda_sm10x_tcgen05_guardrail_trap_col_being_dealloced_not_returned_by_alloc,@function
        .size           $__internal_0_$__cuda_sm10x_tcgen05_guardrail_trap_col_being_dealloced_not_returned_by_alloc,($__internal_1_$__cuda_sm10x_tcgen05_guardrail_trap_phase_invalid_during_alloc - $__internal_0_$__cuda_sm10x_tcgen05_guardrail_trap_col_being_dealloced_not_returned_by_alloc)
$__internal_0_$__cuda_sm10x_tcgen05_guardrail_trap_col_being_dealloced_not_returned_by_alloc:
[----:B------:R-:W-:Y:S05]  /*8100*/  BPT.TRAP 0x1 ;  /* 0x000000040000795c */ /* 0x000fea0000300000 */
[----:B------:R-:W-:-:S04]  /*8110*/  HFMA2 R3, -RZ, RZ, 0, 0 ;  /* 0x00000000ff037431 */ /* 0x000fc800000001ff */
[----:B------:R-:W-:Y:S05]  /*8120*/  RET.REL.NODEC R2 `(_ZN7cutlass13device_kernelINS_4gemm6kernel13GemmUniversalIN4cute5tupleIJiiiiEEENS1_10collective13CollectiveMmaINS1_35MainloopSm100TmaUmmaWarpSpecializedILi5ELi2ELi4ENS5_IJNS4_1CILi2EEESB_NSA_ILi1EEEEEEEENS5_IJNSA_ILi256EEENSA_ILi64EEESG_EEEaNS5_IJlSC_lEEEaSI_NS4_8TiledMMAINS4_8MMA_AtomIJNS4_21SM100_MMA_S8_2x1SM_SSIaaiLi256ELi64ELNS4_4UMMA5MajorE0ELSN_0ELNSM_8SaturateE0EEEEEENS4_6LayoutINS5_IJSC_SC_SC_EEENS5_IJNSA_ILi0EEEST_ST_EEEEENS5_IJNS4_10UnderscoreESW_SW_EEEEENS4_28SM100_TMA_2SM_LOAD_MULTICASTENS4_14ComposedLayoutINS4_7SwizzleILi2ELi4ELi3EEENS4_18smem_ptr_flag_bitsILi8EEENSR_INS5_IJNSA_ILi8EEESG_EEENS5_IJSG_SC_EEEEEEEvNS4_8identityENS4_18SM100_TMA_2SM_LOADES19_vS1A_EENS_8epilogue10collective18CollectiveEpilogueINS1D_23Sm100TmaWarpSpecializedILi1ELi1ELi64ELb0ELb0EEEJNS5_IJNSA_ILi128EEESG_SG_EEENS5_IJNSR_IS1I_SC_EENSR_ISG_SC_EEEEEaSI_aSI_NS1D_6fusion15FusionCallbacksIS1H_NS1N_17LinearCombinationIaiaiLNS_15FloatRoundStyleE2EEES1J_S1M_JEEENS4_5SM1004TMEM4LOAD26SM100_TMEM_LOAD_32dp32b64xENS4_13SM90_TMA_LOADES19_NS4_39AutoVectorizingCopyWithAssumedAlignmentILi128EEENS4_14SM90_TMA_STOREES19_S1Z_S1Z_EEEvvEEEEvNT_6ParamsE) ;  /* 0xffffff7c02b47950 */ /* 0x000fea0003c3ffff */
        .weak           $__internal_1_$__cuda_sm10x_tcgen05_guardrail_trap_phase_invalid_during_alloc
        .type           $__internal_1_$__cuda_sm10x_tcgen05_guardrail_trap_phase_invalid_during_alloc,@function
        .size           $__internal_1_$__cuda_sm10x_tcgen05_guardrail_trap_phase_invalid_during_alloc,($__internal_2_$__cuda_sm10x_tcgen05_guardrail_trap_unallocated_columns_being_dealloced - $__internal_1_$__cuda_sm10x_tcgen05_guardrail_trap_phase_invalid_during_alloc)
$__internal_1_$__cuda_sm10x_tcgen05_guardrail_trap_phase_invalid_during_alloc:
[----:B------:R-:W-:Y:S05]  /*8130*/  BPT.TRAP 0x1 ;  /* 0x000000040000795c */ /* 0x000fea0000300000 */
[----:B------:R-:W-:-:S04]  /*8140*/  MOV R5, 0x0 ;  /* 0x0000000000057802 */ /* 0x000fc80000000f00 */
[----:B------:R-:W-:Y:S05]  /*8150*/  RET.REL.NODEC R4 `(_ZN7cutlass13device_kernelINS_4gemm6kernel13GemmUniversalIN4cute5tupleIJiiiiEEENS1_10collective13CollectiveMmaINS1_35MainloopSm100TmaUmmaWarpSpecializedILi5ELi2ELi4ENS5_IJNS4_1CILi2EEESB_NSA_ILi1EEEEEEEENS5_IJNSA_ILi256EEENSA_ILi64EEESG_EEEaNS5_IJlSC_lEEEaSI_NS4_8TiledMMAINS4_8MMA_AtomIJNS4_21SM100_MMA_S8_2x1SM_SSIaaiLi256ELi64ELNS4_4UMMA5MajorE0ELSN_0ELNSM_8SaturateE0EEEEEENS4_6LayoutINS5_IJSC_SC_SC_EEENS5_IJNSA_ILi0EEEST_ST_EEEEENS5_IJNS4_10UnderscoreESW_SW_EEEEENS4_28SM100_TMA_2SM_LOAD_MULTICASTENS4_14ComposedLayoutINS4_7SwizzleILi2ELi4ELi3EEENS4_18smem_ptr_flag_bitsILi8EEENSR_INS5_IJNSA_ILi8EEESG_EEENS5_IJSG_SC_EEEEEEEvNS4_8identityENS4_18SM100_TMA_2SM_LOADES19_vS1A_EENS_8epilogue10collective18CollectiveEpilogueINS1D_23Sm100TmaWarpSpecializedILi1ELi1ELi64ELb0ELb0EEEJNS5_IJNSA_ILi128EEESG_SG_EEENS5_IJNSR_IS1I_SC_EENSR_ISG_SC_EEEEEaSI_aSI_NS1D_6fusion15FusionCallbacksIS1H_NS1N_17LinearCombinationIaiaiLNS_15FloatRoundStyleE2EEES1J_S1M_JEEENS4_5SM1004TMEM4LOAD26SM100_TMEM_LOAD_32dp32b64xENS4_13SM90_TMA_LOADES19_NS4_39AutoVectorizingCopyWithAssumedAlignmentILi128EEENS4_14SM90_TMA_STOREES19_S1Z_S1Z_EEEvvEEEEvNT_6ParamsE) ;  /* 0xffffff7c04a87950 */ /* 0x000fea0003c3ffff */
        .weak           $__internal_2_$__cuda_sm10x_tcgen05_guardrail_trap_unallocated_columns_being_dealloced
        .type           $__internal_2_$__cuda_sm10x_tcgen05_guardrail_trap_unallocated_columns_being_dealloced,@function
        .size           $__internal_2_$__cuda_sm10x_tcgen05_guardrail_trap_unallocated_columns_being_dealloced,(.L_x_152 - $__internal_2_$__cuda_sm10x_tcgen05_guardrail_trap_unallocated_columns_being_dealloced)
$__internal_2_$__cuda_sm10x_tcgen05_guardrail_trap_unallocated_columns_being_dealloced:
[----:B------:R-:W-:Y:S05]  /*8160*/  BPT.TRAP 0x1 ;  /* 0x000000040000795c */ /* 0x000fea0000300000 */
[----:B------:R-:W-:-:S04]  /*8170*/  HFMA2 R3, -RZ, RZ, 0, 0 ;  /* 0x00000000ff037431 */ /* 0x000fc800000001ff */
[----:B------:R-:W-:Y:S05]  /*8180*/  RET.REL.NODEC R2 `(_ZN7cutlass13device_kernelINS_4gemm6kernel13GemmUniversalIN4cute5tupleIJiiiiEEENS1_10collective13CollectiveMmaINS1_35MainloopSm100TmaUmmaWarpSpecializedILi5ELi2ELi4ENS5_IJNS4_1CILi2EEESB_NSA_ILi1EEEEEEEENS5_IJNSA_ILi256EEENSA_ILi64EEESG_EEEaNS5_IJlSC_lEEEaSI_NS4_8TiledMMAINS4_8MMA_AtomIJNS4_21SM100_MMA_S8_2x1SM_SSIaaiLi256ELi64ELNS4_4UMMA5MajorE0ELSN_0ELNSM_8SaturateE0EEEEEENS4_6LayoutINS5_IJSC_SC_SC_EEENS5_IJNSA_ILi0EEEST_ST_EEEEENS5_IJNS4_10UnderscoreESW_SW_EEEEENS4_28SM100_TMA_2SM_LOAD_MULTICASTENS4_14ComposedLayoutINS4_7SwizzleILi2ELi4ELi3EEENS4_18smem_ptr_flag_bitsILi8EEENSR_INS5_IJNSA_ILi8EEESG_EEENS5_IJSG_SC_EEEEEEEvNS4_8identityENS4_18SM100_TMA_2SM_LOADES19_vS1A_EENS_8epilogue10collective18CollectiveEpilogueINS1D_23Sm100TmaWarpSpecializedILi1ELi1ELi64ELb0ELb0EEEJNS5_IJNSA_ILi128EEESG_SG_EEENS5_IJNSR_IS1I_SC_EENSR_ISG_SC_EEEEEaSI_aSI_NS1D_6fusion15FusionCallbacksIS1H_NS1N_17LinearCombinationIaiaiLNS_15FloatRoundStyleE2EEES1J_S1M_JEEENS4_5SM1004TMEM4LOAD26SM100_TMEM_LOAD_32dp32b64xENS4_13SM90_TMA_LOADES19_NS4_39AutoVectorizingCopyWithAssumedAlignmentILi128EEENS4_14SM90_TMA_STOREES19_S1Z_S1Z_EEEvvEEEEvNT_6ParamsE) ;  /* 0xffffff7c029c7950 */ /* 0x000fea0003c3ffff */
.L_x_151:
[----:B------:R-:W-:-:S00]  /*8190*/  BRA `(.L_x_151) ;  /* 0xfffffffc00fc7947 */ /* 0x000fc0000383ffff */
[----:B------:R-:W-:-:S00]  /*81a0*/  NOP ;  /* 0x0000000000007918 */ /* 0x000fc00000000000 */
        /* <DEDUP_REMOVED lines=13> */
.L_x_152:


//--------------------- .nv.global.init           --------------------------
	.section	.nv.global.init,"aw",@progbits
.nv.global.init:
	.type		$str$27,@object
	.size		$str$27,($str$28 - $str$27)
$str$27:
        /*0000*/ 	.byte	0x28, 0x61, 0x64, 0x64, 0x72, 0x65, 0x73, 0x73, 0x20, 0x26, 0x20, 0x6d, 0x61, 0x73, 0x6b, 0x29
        /*0010*/ 	.byte	0x20, 0x3d, 0x3d, 0x20, 0x30, 0x00
	.type		$str$28,@object
	.size		$str$28,($str$26 - $str$28)
$str$28:
        /*0016*/ 	.byte	0x2f, 0x74, 0x6d, 0x70, 0x2f, 0x63, 0x75, 0x74, 0x6c, 0x61, 0x73, 0x73, 0x5f, 0x73, 0x77, 0x65
        /*0026*/ 	.byte	0x65, 0x70, 0x5f, 0x73, 0x72, 0x63, 0x2f, 0x69, 0x6e, 0x63, 0x6c, 0x75, 0x64, 0x65, 0x2f, 0x63
        /*0036*/ 	.byte	0x75, 0x74, 0x65, 0x2f, 0x70, 0x6f, 0x69, 0x6e, 0x74, 0x65, 0x72, 0x5f, 0x66, 0x6c, 0x61, 0x67
        /*0046*/ 	.byte	0x67, 0x65, 0x64, 0x2e, 0x68, 0x70, 0x70, 0x00
	.type		$str$26,@object
	.size		$str$26,($str$25 - $str$26)
$str$26:
        /*004e*/ 	.byte	0x2f, 0x74, 0x6d, 0x70, 0x2f, 0x63, 0x75, 0x74, 0x6c, 0x61, 0x73, 0x73, 0x5f, 0x73, 0x77, 0x65
        /*005e*/ 	.byte	0x65, 0x70, 0x5f, 0x73, 0x72, 0x63, 0x2f, 0x69, 0x6e, 0x63, 0x6c, 0x75, 0x64, 0x65, 0x2f, 0x63
        /*006e*/ 	.byte	0x75, 0x74, 0x65, 0x2f, 0x61, 0x74, 0x6f, 0x6d, 0x2f, 0x63, 0x6f, 0x70, 0x79, 0x5f, 0x74, 0x72
        /*007e*/ 	.byte	0x61, 0x69, 0x74, 0x73, 0x5f, 0x73, 0x6d, 0x31, 0x30, 0x30, 0x2e, 0x68, 0x70, 0x70, 0x00
	.type		$str$25,@object
	.size		$str$25,(__unnamed_1 - $str$25)
$str$25:
        /*008d*/ 	.byte	0x28, 0x28, 0x75, 0x69, 0x6e, 0x74, 0x33, 0x32, 0x5f, 0x74, 0x28, 0x74, 0x68, 0x72, 0x65, 0x61
        /*009d*/ 	.byte	0x64, 0x49, 0x64, 0x78, 0x2e, 0x78, 0x29, 0x20, 0x2f, 0x20, 0x33, 0x32, 0x29, 0x20, 0x25, 0x20
        /*00ad*/ 	.byte	0x34, 0x29, 0x20, 0x3d, 0x3d, 0x20, 0x28, 0x28, 0x28, 0x74, 0x6d, 0x65, 0x6d, 0x5f, 0x61, 0x64
        /*00bd*/ 	.byte	0x64, 0x72, 0x20, 0x3e, 0x3e, 0x20, 0x31, 0x36, 0x29, 0x20, 0x2f, 0x20, 0x33, 0x32, 0x29, 0x20
        /*00cd*/ 	.byte	0x25, 0x20, 0x34, 0x29, 0x00
	.type		__unnamed_1,@object
	.size		__unnamed_1,(__unnamed_2 - __unnamed_1)
__unnamed_1:
        /*00d2*/ 	.byte	0x61, 0x75, 0x74, 0x6f, 0x20, 0x63, 0x75, 0x74, 0x65, 0x3a, 0x3a, 0x61, 0x73, 0x5f, 0x70, 0x6f
        /* <DEDUP_REMOVED lines=24> */
        /*0262*/ 	.byte	0x5d, 0x00
	.type		__unnamed_2,@object
	.size		__unnamed_2,(.L_2 - __unnamed_2)
__unnamed_2:
        /* <DEDUP_REMOVED lines=42> */
        /*0504*/ 	.byte	0x43, 0x3c, 0x30, 0x3e, 0x3e, 0x3e, 0x3e, 0x5d, 0x00
.L_2:


//--------------------- .nv.shared._ZN7cutlass13device_kernelINS_4gemm6kernel13GemmUniversalIN4cute5tupleIJiiiiEEENS1_10collective13CollectiveMmaINS1_35MainloopSm100TmaUmmaWarpSpecializedILi5ELi2ELi4ENS5_IJNS4_1CILi2EEESB_NSA_ILi1EEEEEEEENS5_IJNSA_ILi256EEENSA_ILi64EEESG_EEEaNS5_IJlSC_lEEEaSI_NS4_8TiledMMAINS4_8MMA_AtomIJNS4_21SM100_MMA_S8_2x1SM_SSIaaiLi256ELi64ELNS4_4UMMA5MajorE0ELSN_0ELNSM_8SaturateE0EEEEEENS4_6LayoutINS5_IJSC_SC_SC_EEENS5_IJNSA_ILi0EEEST_ST_EEEEENS5_IJNS4_10UnderscoreESW_SW_EEEEENS4_28SM100_TMA_2SM_LOAD_MULTICASTENS4_14ComposedLayoutINS4_7SwizzleILi2ELi4ELi3EEENS4_18smem_ptr_flag_bitsILi8EEENSR_INS5_IJNSA_ILi8EEESG_EEENS5_IJSG_SC_EEEEEEEvNS4_8identityENS4_18SM100_TMA_2SM_LOADES19_vS1A_EENS_8epilogue10collective18CollectiveEpilogueINS1D_23Sm100TmaWarpSpecializedILi1ELi1ELi64ELb0ELb0EEEJNS5_IJNSA_ILi128EEESG_SG_EEENS5_IJNSR_IS1I_SC_EENSR_ISG_SC_EEEEEaSI_aSI_NS1D_6fusion15FusionCallbacksIS1H_NS1N_17LinearCombinationIaiaiLNS_15FloatRoundStyleE2EEES1J_S1M_JEEENS4_5SM1004TMEM4LOAD26SM100_TMEM_LOAD_32dp32b64xENS4_13SM90_TMA_LOADES19_NS4_39AutoVectorizingCopyWithAssumedAlignmentILi128EEENS4_14SM90_TMA_STOREES19_S1Z_S1Z_EEEvvEEEEvNT_6ParamsE --------------------------
	.section	.nv.shared._ZN7cutlass13device_kernelINS_4gemm6kernel13GemmUniversalIN4cute5tupleIJiiiiEEENS1_10collective13CollectiveMmaINS1_35MainloopSm100TmaUmmaWarpSpecializedILi5ELi2ELi4ENS5_IJNS4_1CILi2EEESB_NSA_ILi1EEEEEEEENS5_IJNSA_ILi256EEENSA_ILi64EEESG_EEEaNS5_IJlSC_lEEEaSI_NS4_8TiledMMAINS4_8MMA_AtomIJNS4_21SM100_MMA_S8_2x1SM_SSIaaiLi256ELi64ELNS4_4UMMA5MajorE0ELSN_0ELNSM_8SaturateE0EEEEEENS4_6LayoutINS5_IJSC_SC_SC_EEENS5_IJNSA_ILi0EEEST_ST_EEEEENS5_IJNS4_10UnderscoreESW_SW_EEEEENS4_28SM100_TMA_2SM_LOAD_MULTICASTENS4_14ComposedLayoutINS4_7SwizzleILi2ELi4ELi3EEENS4_18smem_ptr_flag_bitsILi8EEENSR_INS5_IJNSA_ILi8EEESG_EEENS5_IJSG_SC_EEEEEEEvNS4_8identityENS4_18SM100_TMA_2SM_LOADES19_vS1A_EENS_8epilogue10collective18CollectiveEpilogueINS1D_23Sm100TmaWarpSpecializedILi1ELi1ELi64ELb0ELb0EEEJNS5_IJNSA_ILi128EEESG_SG_EEENS5_IJNSR_IS1I_SC_EENSR_ISG_SC_EEEEEaSI_aSI_NS1D_6fusion15FusionCallbacksIS1H_NS1N_17LinearCombinationIaiaiLNS_15FloatRoundStyleE2EEES1J_S1M_JEEENS4_5SM1004TMEM4LOAD26SM100_TMEM_LOAD_32dp32b64xENS4_13SM90_TMA_LOADES19_NS4_39AutoVectorizingCopyWithAssumedAlignmentILi128EEENS4_14SM90_TMA_STOREES19_S1Z_S1Z_EEEvvEEEEvNT_6ParamsE,"aw",@nobits
	.sectionflags	@""
	.align	16
	.zero		1024


//--------------------- .nv.shared.reserved.0     --------------------------
	.section	.nv.shared.reserved.0,"aw",@nobits
	.weak		__nv_reservedSMEM_offset_0_alias
	.size		__nv_reservedSMEM_offset_0_alias, 0, 64
	.other		__nv_reservedSMEM_offset_0_alias,@"STO_CUDA_RESERVED_SHARED STV_DEFAULT"
__nv_reservedSMEM_offset_0_alias:
	.zero		0
.nv.shared.reserved.0:
	.zero		64
	.weak		__nv_reservedSMEM_tcgen05_partition
	.type		__nv_reservedSMEM_tcgen05_partition,@object
	.size		__nv_reservedSMEM_tcgen05_partition,(.L_0 - __nv_reservedSMEM_tcgen05_partition)
__nv_reservedSMEM_tcgen05_partition:
	.zero		32
.L_0:


//--------------------- .nv.global                --------------------------
	.section	.nv.global,"aw",@nobits
.nv.global:
	.type		_ZN39_INTERNAL_1cb3a52a_4_k_cu_b861dc8d_97554cute1_E,@object
	.size		_ZN39_INTERNAL_1cb3a52a_4_k_cu_b861dc8d_97554cute1_E,(_ZN39_INTERNAL_1cb3a52a_4_k_cu_b861dc8d_97554cuda3std3__45__cpo6cbeginE - _ZN39_INTERNAL_1cb3a52a_4_k_cu_b861dc8d_97554cute1_E)
_ZN39_INTERNAL_1cb3a52a_4_k_cu_b861dc8d_97554cute1_E:
	.zero		1
	.type		_ZN39_INTERNAL_1cb3a52a_4_k_cu_b861dc8d_97554cuda3std3__45__cpo6cbeginE,@object
	.size		_ZN39_INTERNAL_1cb3a52a_4_k_cu_b861dc8d_97554cuda3std3__45__cpo6cbeginE,(_ZN39_INTERNAL_1cb3a52a_4_k_cu_b861dc8d_97554cuda3std3__48in_placeE - _ZN39_INTERNAL_1cb3a52a_4_k_cu_b861dc8d_97554cuda3std3__45__cpo6cbeginE)
_ZN39_INTERNAL_1cb3a52a_4_k_cu_b861dc8d_97554cuda3std3__45__cpo6cbeginE:
	.zero		1
	.type		_ZN39_INTERNAL_1cb3a52a_4_k_cu_b861dc8d_97554cuda3std3__48in_placeE,@object
	.size		_ZN39_INTERNAL_1cb3a52a_4_k_cu_b861dc8d_97554cuda3std3__48in_placeE,(_ZN39_INTERNAL_1cb3a52a_4_k_cu_b861dc8d_97554cuda3std6ranges3__45__cpo9iter_moveE - _ZN39_INTERNAL_1cb3a52a_4_k_cu_b861dc8d_97554cuda3std3__48in_placeE)
_ZN39_INTERNAL_1cb3a52a_4_k_cu_b861dc8d_97554cuda3std3__48in_placeE:
	.zero		1
	.type		_ZN39_INTERNAL_1cb3a52a_4_k_cu_b861dc8d_97554cuda3std6ranges3__45__cpo9iter_moveE,@object
	.size		_ZN39_INTERNAL_1cb3a52a_4_k_cu_b861dc8d_97554cuda3std6ranges3__45__cpo9iter_moveE,(_ZN39_INTERNAL_1cb3a52a_4_k_cu_b861dc8d_97554cuda3std3__45__cpo5beginE - _ZN39_INTERNAL_1cb3a52a_4_k_cu_b861dc8d_97554cuda3std6ranges3__45__cpo9iter_moveE)
_ZN39_INTERNAL_1cb3a52a_4_k_cu_b861dc8d_97554cuda3std6ranges3__45__cpo9iter_moveE:
	.zero		1
	.type		_ZN39_INTERNAL_1cb3a52a_4_k_cu_b861dc8d_97554cuda3std3__45__cpo5beginE,@object
	.size		_ZN39_INTERNAL_1cb3a52a_4_k_cu_b861dc8d_97554cuda3std3__45__cpo5beginE,(_ZN39_INTERNAL_1cb3a52a_4_k_cu_b861dc8d_97554cuda3std3__441_GLOBAL__N__1cb3a52a_4_k_cu_b861dc8d_97556ignoreE - _ZN39_INTERNAL_1cb3a52a_4_k_cu_b861dc8d_97554cuda3std3__45__cpo5beginE)
_ZN39_INTERNAL_1cb3a52a_4_k_cu_b861dc8d_97554cuda3std3__45__cpo5beginE:
	.zero		1
	.type		_ZN39_INTERNAL_1cb3a52a_4_k_cu_b861dc8d_97554cuda3std3__441_GLOBAL__N__1cb3a52a_4_k_cu_b861dc8d_97556ignoreE,@object
	.size		_ZN39_INTERNAL_1cb3a52a_4_k_cu_b861dc8d_97554cuda3std3__441_GLOBAL__N__1cb3a52a_4_k_cu_b861dc8d_97556ignoreE,(_ZN39_INTERNAL_1cb3a52a_4_k_cu_b861dc8d_97554cute7productE - _ZN39_INTERNAL_1cb3a52a_4_k_cu_b861dc8d_97554cuda3std3__441_GLOBAL__N__1cb3a52a_4_k_cu_b861dc8d_97556ignoreE)
_ZN39_INTERNAL_1cb3a52a_4_k_cu_b861dc8d_97554cuda3std3__441_GLOBAL__N__1cb3a52a_4_k_cu_b861dc8d_97556ignoreE:
	.zero		1
	.type		_ZN39_INTERNAL_1cb3a52a_4_k_cu_b861dc8d_97554cute7productE,@object
	.size		_ZN39_INTERNAL_1cb3a52a_4_k_cu_b861dc8d_97554cute7productE,(_ZN39_INTERNAL_1cb3a52a_4_k_cu_b861dc8d_97554cuda3std3__45__cpo3endE - _ZN39_INTERNAL_1cb3a52a_4_k_cu_b861dc8d_97554cute7productE)
_ZN39_INTERNAL_1cb3a52a_4_k_cu_b861dc8d_97554cute7productE:
	.zero		1
	.type		_ZN39_INTERNAL_1cb3a52a_4_k_cu_b861dc8d_97554cuda3std3__45__cpo3endE,@object
	.size		_ZN39_INTERNAL_1cb3a52a_4_k_cu_b861dc8d_97554cuda3std3__45__cpo3endE,(_ZN39_INTERNAL_1cb3a52a_4_k_cu_b861dc8d_97554cuda3std3__419piecewise_constructE - _ZN39_INTERNAL_1cb3a52a_4_k_cu_b861dc8d_97554cuda3std3__45__cpo3endE)
_ZN39_INTERNAL_1cb3a52a_4_k_cu_b861dc8d_97554cuda3std3__45__cpo3endE:
	.zero		1
	.type		_ZN39_INTERNAL_1cb3a52a_4_k_cu_b861dc8d_97554cuda3std3__419piecewise_constructE,@object
	.size		_ZN39_INTERNAL_1cb3a52a_4_k_cu_b861dc8d_97554cuda3std3__419piecewise_constructE,(_ZN39_INTERNAL_1cb3a52a_4_k_cu_b861dc8d_97554cuda3std3__45__cpo4cendE - _ZN39_INTERNAL_1cb3a52a_4_k_cu_b861dc8d_97554cuda3std3__419piecewise_constructE)
_ZN39_INTERNAL_1cb3a52a_4_k_cu_b861dc8d_97554cuda3std3__419piecewise_constructE:
	.zero		1
	.type		_ZN39_INTERNAL_1cb3a52a_4_k_cu_b861dc8d_97554cuda3std3__45__cpo4cendE,@object
	.size		_ZN39_INTERNAL_1cb3a52a_4_k_cu_b861dc8d_97554cuda3std3__45__cpo4cendE,(_ZN39_INTERNAL_1cb3a52a_4_k_cu_b861dc8d_97554cuda3std6ranges3__45__cpo4swapE - _ZN39_INTERNAL_1cb3a52a_4_k_cu_b861dc8d_97554cuda3std3__45__cpo4cendE)
_ZN39_INTERNAL_1cb3a52a_4_k_cu_b861dc8d_97554cuda3std3__45__cpo4cendE:
	.zero		1
	.type		_ZN39_INTERNAL_1cb3a52a_4_k_cu_b861dc8d_97554cuda3std6ranges3__45__cpo4swapE,@object
	.size		_ZN39_INTERNAL_1cb3a52a_4_k_cu_b861dc8d_97554cuda3std6ranges3__45__cpo4swapE,(.L_10 - _ZN39_INTERNAL_1cb3a52a_4_k_cu_b861dc8d_97554cuda3std6ranges3__45__cpo4swapE)
_ZN39_INTERNAL_1cb3a52a_4_k_cu_b861dc8d_97554cuda3std6ranges3__45__cpo4swapE:
	.zero		1
.L_10:


//--------------------- .nv.constant0._ZN7cutlass13device_kernelINS_4gemm6kernel13GemmUniversalIN4cute5tupleIJiiiiEEENS1_10collective13CollectiveMmaINS1_35MainloopSm100TmaUmmaWarpSpecializedILi5ELi2ELi4ENS5_IJNS4_1CILi2EEESB_NSA_ILi1EEEEEEEENS5_IJNSA_ILi256EEENSA_ILi64EEESG_EEEaNS5_IJlSC_lEEEaSI_NS4_8TiledMMAINS4_8MMA_AtomIJNS4_21SM100_MMA_S8_2x1SM_SSIaaiLi256ELi64ELNS4_4UMMA5MajorE0ELSN_0ELNSM_8SaturateE0EEEEEENS4_6LayoutINS5_IJSC_SC_SC_EEENS5_IJNSA_ILi0EEEST_ST_EEEEENS5_IJNS4_10UnderscoreESW_SW_EEEEENS4_28SM100_TMA_2SM_LOAD_MULTICASTENS4_14ComposedLayoutINS4_7SwizzleILi2ELi4ELi3EEENS4_18smem_ptr_flag_bitsILi8EEENSR_INS5_IJNSA_ILi8EEESG_EEENS5_IJSG_SC_EEEEEEEvNS4_8identityENS4_18SM100_TMA_2SM_LOADES19_vS1A_EENS_8epilogue10collective18CollectiveEpilogueINS1D_23Sm100TmaWarpSpecializedILi1ELi1ELi64ELb0ELb0EEEJNS5_IJNSA_ILi128EEESG_SG_EEENS5_IJNSR_IS1I_SC_EENSR_ISG_SC_EEEEEaSI_aSI_NS1D_6fusion15FusionCallbacksIS1H_NS1N_17LinearCombinationIaiaiLNS_15FloatRoundStyleE2EEES1J_S1M_JEEENS4_5SM1004TMEM4LOAD26SM100_TMEM_LOAD_32dp32b64xENS4_13SM90_TMA_LOADES19_NS4_39AutoVectorizingCopyWithAssumedAlignmentILi128EEENS4_14SM90_TMA_STOREES19_S1Z_S1Z_EEEvvEEEEvNT_6ParamsE --------------------------
	.section	.nv.constant0._ZN7cutlass13device_kernelINS_4gemm6kernel13GemmUniversalIN4cute5tupleIJiiiiEEENS1_10collective13CollectiveMmaINS1_35MainloopSm100TmaUmmaWarpSpecializedILi5ELi2ELi4ENS5_IJNS4_1CILi2EEESB_NSA_ILi1EEEEEEEENS5_IJNSA_ILi256EEENSA_ILi64EEESG_EEEaNS5_IJlSC_lEEEaSI_NS4_8TiledMMAINS4_8MMA_AtomIJNS4_21SM100_MMA_S8_2x1SM_SSIaaiLi256ELi64ELNS4_4UMMA5MajorE0ELSN_0ELNSM_8SaturateE0EEEEEENS4_6LayoutINS5_IJSC_SC_SC_EEENS5_IJNSA_ILi0EEEST_ST_EEEEENS5_IJNS4_10UnderscoreESW_SW_EEEEENS4_28SM100_TMA_2SM_LOAD_MULTICASTENS4_14ComposedLayoutINS4_7SwizzleILi2ELi4ELi3EEENS4_18smem_ptr_flag_bitsILi8EEENSR_INS5_IJNSA_ILi8EEESG_EEENS5_IJSG_SC_EEEEEEEvNS4_8identityENS4_18SM100_TMA_2SM_LOADES19_vS1A_EENS_8epilogue10collective18CollectiveEpilogueINS1D_23Sm100TmaWarpSpecializedILi1ELi1ELi64ELb0ELb0EEEJNS5_IJNSA_ILi128EEESG_SG_EEENS5_IJNSR_IS1I_SC_EENSR_ISG_SC_EEEEEaSI_aSI_NS1D_6fusion15FusionCallbacksIS1H_NS1N_17LinearCombinationIaiaiLNS_15FloatRoundStyleE2EEES1J_S1M_JEEENS4_5SM1004TMEM4LOAD26SM100_TMEM_LOAD_32dp32b64xENS4_13SM90_TMA_LOADES19_NS4_39AutoVectorizingCopyWithAssumedAlignmentILi128EEENS4_14SM90_TMA_STOREES19_S1Z_S1Z_EEEvvEEEEvNT_6ParamsE,"a",@progbits
	.sectionflags	@""
	.align	4
.nv.constant0._ZN7cutlass13device_kernelINS_4gemm6kernel13GemmUniversalIN4cute5tupleIJiiiiEEENS1_10collective13CollectiveMmaINS1_35MainloopSm100TmaUmmaWarpSpecializedILi5ELi2ELi4ENS5_IJNS4_1CILi2EEESB_NSA_ILi1EEEEEEEENS5_IJNSA_ILi256EEENSA_ILi64EEESG_EEEaNS5_IJlSC_lEEEaSI_NS4_8TiledMMAINS4_8MMA_AtomIJNS4_21SM100_MMA_S8_2x1SM_SSIaaiLi256ELi64ELNS4_4UMMA5MajorE0ELSN_0ELNSM_8SaturateE0EEEEEENS4_6LayoutINS5_IJSC_SC_SC_EEENS5_IJNSA_ILi0EEEST_ST_EEEEENS5_IJNS4_10UnderscoreESW_SW_EEEEENS4_28SM100_TMA_2SM_LOAD_MULTICASTENS4_14ComposedLayoutINS4_7SwizzleILi2ELi4ELi3EEENS4_18smem_ptr_flag_bitsILi8EEENSR_INS5_IJNSA_ILi8EEESG_EEENS5_IJSG_SC_EEEEEEEvNS4_8identityENS4_18SM100_TMA_2SM_LOADES19_vS1A_EENS_8epilogue10collective18CollectiveEpilogueINS1D_23Sm100TmaWarpSpecializedILi1ELi1ELi64ELb0ELb0EEEJNS5_IJNSA_ILi128EEESG_SG_EEENS5_IJNSR_IS1I_SC_EENSR_ISG_SC_EEEEEaSI_aSI_NS1D_6fusion15FusionCallbacksIS1H_NS1N_17LinearCombinationIaiaiLNS_15FloatRoundStyleE2EEES1J_S1M_JEEENS4_5SM1004TMEM4LOAD26SM100_TMEM_LOAD_32dp32b64xENS4_13SM90_TMA_LOADES19_NS4_39AutoVectorizingCopyWithAssumedAlignmentILi128EEENS4_14SM90_TMA_STOREES19_S1Z_S1Z_EEEvvEEEEvNT_6ParamsE:
	.zero		2944


//--------------------- SYMBOLS --------------------------

	.type		.nv.reservedSmem.offset0,@object
	.size		.nv.reservedSmem.offset0,0x4
	.type		.nv.reservedSmem.cap,@object
	.size		.nv.reservedSmem.cap,0x4
	.type		__assertfail,@function
